	.target	sm_90a

	.elftype	@"ET_EXEC"


//--------------------- .note.nv.tkinfo           --------------------------
	.section	.note.nv.tkinfo,"",@"SHT_NOTE"
	.sectionflags	@"SHF_NOTE_NV_TKINFO"
	.tkinfo
        /*0018*/ 	.word	0x00000002
        /*0030*/ 	.string	""
        /*0030*/ 	.string	"ptxas"
        /*0030*/ 	.string	"Cuda compilation tools, release 13.0, V13.0.88"
        /*0030*/ 	.string	"Build cuda_13.0.r13.0/compiler.36424714_0"
        /*0030*/ 	.string	"-arch sm_90a -m 64 "



//--------------------- .note.nv.cuinfo           --------------------------
	.section	.note.nv.cuinfo,"",@"SHT_NOTE"
	.sectionflags	@"SHF_NOTE_NV_CUINFO"
        /*0018*/ 	.short	0x0002
        /*001a*/ 	.short	0x005a
        /*001c*/ 	.short	0x0082
	.zero		2


//--------------------- .nv.info                  --------------------------
	.section	.nv.info,"",@"SHT_CUDA_INFO"
	.align	4


	//----- nvinfo : EIATTR_REGCOUNT
	.align		4
        /*0000*/ 	.byte	0x04, 0x2f
        /*0002*/ 	.short	(.L_12 - .L_11)
	.align		4
.L_11:
        /*0004*/ 	.word	index@(_ZN7cutlass13device_kernelIN5flash19enable_sm80_to_sm89INS1_16FlashAttnFwdSm80INS1_25CollectiveMainloopFwdSm80ILi4ELi1ELb0EN4cute5tupleIJNS5_1CILi128EEENS7_ILi64EEENS7_ILi96EEEEEELi96ENS_6half_tEfNS_4arch4Sm80ELb1ELb0ELb1ELb1ELb0ELb1ELb1ELb0EEENS1_21CollectiveEpilogueFwdINS6_IJS8_SA_S9_EEENS6_IJNS7_ILi1EEESI_SI_EEESC_SE_Li128ELb1ELb1ELb0ELb0EEENS1_19SingleTileSchedulerILb1ELb0ELb1ELi128EEEEEEEEEvNT_6ParamsE)
        /*0008*/ 	.word	0x00000004


	//----- nvinfo : EIATTR_FRAME_SIZE
	.align		4
.L_12:
        /*000c*/ 	.byte	0x04, 0x11
        /*000e*/ 	.short	(.L_14 - .L_13)
	.align		4
.L_13:
        /*0010*/ 	.word	index@(_ZN7cutlass13device_kernelIN5flash19enable_sm80_to_sm89INS1_16FlashAttnFwdSm80INS1_25CollectiveMainloopFwdSm80ILi4ELi1ELb0EN4cute5tupleIJNS5_1CILi128EEENS7_ILi64EEENS7_ILi96EEEEEELi96ENS_6half_tEfNS_4arch4Sm80ELb1ELb0ELb1ELb1ELb0ELb1ELb1ELb0EEENS1_21CollectiveEpilogueFwdINS6_IJS8_SA_S9_EEENS6_IJNS7_ILi1EEESI_SI_EEESC_SE_Li128ELb1ELb1ELb0ELb0EEENS1_19SingleTileSchedulerILb1ELb0ELb1ELi128EEEEEEEEEvNT_6ParamsE)
        /*0014*/ 	.word	0x00000000


	//----- nvinfo : EIATTR_REGCOUNT
	.align		4
.L_14:
        /*0018*/ 	.byte	0x04, 0x2f
        /*001a*/ 	.short	(.L_16 - .L_15)
	.align		4
.L_15:
        /*001c*/ 	.word	index@(_ZN7cutlass13device_kernelIN5flash19enable_sm80_to_sm89INS1_16FlashAttnFwdSm80INS1_25CollectiveMainloopFwdSm80ILi4ELi1ELb0EN4cute5tupleIJNS5_1CILi128EEENS7_ILi64EEENS7_ILi96EEEEEELi96ENS_6half_tEfNS_4arch4Sm80ELb1ELb0ELb1ELb1ELb0ELb0ELb1ELb0EEENS1_21CollectiveEpilogueFwdINS6_IJS8_SA_S9_EEENS6_IJNS7_ILi1EEESI_SI_EEESC_SE_Li128ELb1ELb1ELb0ELb0EEENS1_19SingleTileSchedulerILb1ELb0ELb1ELi128EEEEEEEEEvNT_6ParamsE)
        /*0020*/ 	.word	0x00000004


	//----- nvinfo : EIATTR_FRAME_SIZE
	.align		4
.L_16:
        /*0024*/ 	.byte	0x04, 0x11
        /*0026*/ 	.short	(.L_18 - .L_17)
	.align		4
.L_17:
        /*0028*/ 	.word	index@(_ZN7cutlass13device_kernelIN5flash19enable_sm80_to_sm89INS1_16FlashAttnFwdSm80INS1_25CollectiveMainloopFwdSm80ILi4ELi1ELb0EN4cute5tupleIJNS5_1CILi128EEENS7_ILi64EEENS7_ILi96EEEEEELi96ENS_6half_tEfNS_4arch4Sm80ELb1ELb0ELb1ELb1ELb0ELb0ELb1ELb0EEENS1_21CollectiveEpilogueFwdINS6_IJS8_SA_S9_EEENS6_IJNS7_ILi1EEESI_SI_EEESC_SE_Li128ELb1ELb1ELb0ELb0EEENS1_19SingleTileSchedulerILb1ELb0ELb1ELi128EEEEEEEEEvNT_6ParamsE)
        /*002c*/ 	.word	0x00000000


	//----- nvinfo : EIATTR_REGCOUNT
	.align		4
.L_18:
        /*0030*/ 	.byte	0x04, 0x2f
        /*0032*/ 	.short	(.L_20 - .L_19)
	.align		4
.L_19:
        /*0034*/ 	.word	index@(_ZN7cutlass13device_kernelIN5flash19enable_sm80_to_sm89INS1_16FlashAttnFwdSm80INS1_25CollectiveMainloopFwdSm80ILi4ELi1ELb0EN4cute5tupleIJNS5_1CILi128EEENS7_ILi64EEENS7_ILi96EEEEEELi96ENS_6half_tEfNS_4arch4Sm80ELb1ELb0ELb1ELb0ELb0ELb0ELb1ELb0EEENS1_21CollectiveEpilogueFwdINS6_IJS8_SA_S9_EEENS6_IJNS7_ILi1EEESI_SI_EEESC_SE_Li128ELb0ELb1ELb0ELb0EEENS1_30DynamicPersistentTileSchedulerILi128ELi128ELb0ELb1ELb0EEEEEEEEEvNT_6ParamsE)
        /*0038*/ 	.word	0x00000004


	//----- nvinfo : EIATTR_FRAME_SIZE
	.align		4
.L_20:
        /*003c*/ 	.byte	0x04, 0x11
        /*003e*/ 	.short	(.L_22 - .L_21)
	.align		4
.L_21:
        /*0040*/ 	.word	index@(_ZN7cutlass13device_kernelIN5flash19enable_sm80_to_sm89INS1_16FlashAttnFwdSm80INS1_25CollectiveMainloopFwdSm80ILi4ELi1ELb0EN4cute5tupleIJNS5_1CILi128EEENS7_ILi64EEENS7_ILi96EEEEEELi96ENS_6half_tEfNS_4arch4Sm80ELb1ELb0ELb1ELb0ELb0ELb0ELb1ELb0EEENS1_21CollectiveEpilogueFwdINS6_IJS8_SA_S9_EEENS6_IJNS7_ILi1EEESI_SI_EEESC_SE_Li128ELb0ELb1ELb0ELb0EEENS1_30DynamicPersistentTileSchedulerILi128ELi128ELb0ELb1ELb0EEEEEEEEEvNT_6ParamsE)
        /*0044*/ 	.word	0x00000000


	//----- nvinfo : EIATTR_REGCOUNT
	.align		4
.L_22:
        /*0048*/ 	.byte	0x04, 0x2f
        /*004a*/ 	.short	(.L_24 - .L_23)
	.align		4
.L_23:
        /*004c*/ 	.word	index@(_ZN7cutlass13device_kernelIN5flash19enable_sm80_to_sm89INS1_16FlashAttnFwdSm80INS1_25CollectiveMainloopFwdSm80ILi4ELi1ELb0EN4cute5tupleIJNS5_1CILi128EEENS7_ILi48EEENS7_ILi96EEEEEELi96ENS_6half_tEfNS_4arch4Sm80ELb0ELb1ELb1ELb1ELb0ELb1ELb1ELb0EEENS1_21CollectiveEpilogueFwdINS6_IJS8_SA_S9_EEENS6_IJNS7_ILi1EEESI_SI_EEESC_SE_Li128ELb1ELb1ELb0ELb0EEENS1_19SingleTileSchedulerILb1ELb0ELb1ELi128EEEEEEEEEvNT_6ParamsE)
        /*0050*/ 	.word	0x00000004


	//----- nvinfo : EIATTR_FRAME_SIZE
	.align		4
.L_24:
        /*0054*/ 	.byte	0x04, 0x11
        /*0056*/ 	.short	(.L_26 - .L_25)
	.align		4
.L_25:
        /*0058*/ 	.word	index@(_ZN7cutlass13device_kernelIN5flash19enable_sm80_to_sm89INS1_16FlashAttnFwdSm80INS1_25CollectiveMainloopFwdSm80ILi4ELi1ELb0EN4cute5tupleIJNS5_1CILi128EEENS7_ILi48EEENS7_ILi96EEEEEELi96ENS_6half_tEfNS_4arch4Sm80ELb0ELb1ELb1ELb1ELb0ELb1ELb1ELb0EEENS1_21CollectiveEpilogueFwdINS6_IJS8_SA_S9_EEENS6_IJNS7_ILi1EEESI_SI_EEESC_SE_Li128ELb1ELb1ELb0ELb0EEENS1_19SingleTileSchedulerILb1ELb0ELb1ELi128EEEEEEEEEvNT_6ParamsE)
        /*005c*/ 	.word	0x00000000


	//----- nvinfo : EIATTR_REGCOUNT
	.align		4
.L_26:
        /*0060*/ 	.byte	0x04, 0x2f
        /*0062*/ 	.short	(.L_28 - .L_27)
	.align		4
.L_27:
        /*0064*/ 	.word	index@(_ZN7cutlass13device_kernelIN5flash19enable_sm80_to_sm89INS1_16FlashAttnFwdSm80INS1_25CollectiveMainloopFwdSm80ILi4ELi1ELb0EN4cute5tupleIJNS5_1CILi128EEENS7_ILi48EEENS7_ILi96EEEEEELi96ENS_6half_tEfNS_4arch4Sm80ELb0ELb1ELb1ELb1ELb0ELb0ELb1ELb0EEENS1_21CollectiveEpilogueFwdINS6_IJS8_SA_S9_EEENS6_IJNS7_ILi1EEESI_SI_EEESC_SE_Li128ELb1ELb1ELb0ELb0EEENS1_19SingleTileSchedulerILb1ELb0ELb1ELi128EEEEEEEEEvNT_6ParamsE)
        /*0068*/ 	.word	0x00000004


	//----- nvinfo : EIATTR_FRAME_SIZE
	.align		4
.L_28:
        /*006c*/ 	.byte	0x04, 0x11
        /*006e*/ 	.short	(.L_30 - .L_29)
	.align		4
.L_29:
        /*0070*/ 	.word	index@(_ZN7cutlass13device_kernelIN5flash19enable_sm80_to_sm89INS1_16FlashAttnFwdSm80INS1_25CollectiveMainloopFwdSm80ILi4ELi1ELb0EN4cute5tupleIJNS5_1CILi128EEENS7_ILi48EEENS7_ILi96EEEEEELi96ENS_6half_tEfNS_4arch4Sm80ELb0ELb1ELb1ELb1ELb0ELb0ELb1ELb0EEENS1_21CollectiveEpilogueFwdINS6_IJS8_SA_S9_EEENS6_IJNS7_ILi1EEESI_SI_EEESC_SE_Li128ELb1ELb1ELb0ELb0EEENS1_19SingleTileSchedulerILb1ELb0ELb1ELi128EEEEEEEEEvNT_6ParamsE)
        /*0074*/ 	.word	0x00000000


	//----- nvinfo : EIATTR_REGCOUNT
	.align		4
.L_30:
        /*0078*/ 	.byte	0x04, 0x2f
        /*007a*/ 	.short	(.L_32 - .L_31)
	.align		4
.L_31:
        /*007c*/ 	.word	index@(_ZN7cutlass13device_kernelIN5flash19enable_sm80_to_sm89INS1_16FlashAttnFwdSm80INS1_25CollectiveMainloopFwdSm80ILi4ELi1ELb0EN4cute5tupleIJNS5_1CILi128EEENS7_ILi48EEENS7_ILi96EEEEEELi96ENS_6half_tEfNS_4arch4Sm80ELb0ELb1ELb1ELb0ELb0ELb0ELb1ELb0EEENS1_21CollectiveEpilogueFwdINS6_IJS8_SA_S9_EEENS6_IJNS7_ILi1EEESI_SI_EEESC_SE_Li128ELb0ELb1ELb0ELb0EEENS1_19SingleTileSchedulerILb0ELb0ELb1ELi128EEEEEEEEEvNT_6ParamsE)
        /*0080*/ 	.word	0x00000004


	//----- nvinfo : EIATTR_FRAME_SIZE
	.align		4
.L_32:
        /*0084*/ 	.byte	0x04, 0x11
        /*0086*/ 	.short	(.L_34 - .L_33)
	.align		4
.L_33:
        /*0088*/ 	.word	index@(_ZN7cutlass13device_kernelIN5flash19enable_sm80_to_sm89INS1_16FlashAttnFwdSm80INS1_25CollectiveMainloopFwdSm80ILi4ELi1ELb0EN4cute5tupleIJNS5_1CILi128EEENS7_ILi48EEENS7_ILi96EEEEEELi96ENS_6half_tEfNS_4arch4Sm80ELb0ELb1ELb1ELb0ELb0ELb0ELb1ELb0EEENS1_21CollectiveEpilogueFwdINS6_IJS8_SA_S9_EEENS6_IJNS7_ILi1EEESI_SI_EEESC_SE_Li128ELb0ELb1ELb0ELb0EEENS1_19SingleTileSchedulerILb0ELb0ELb1ELi128EEEEEEEEEvNT_6ParamsE)
        /*008c*/ 	.word	0x00000000


	//----- nvinfo : EIATTR_REGCOUNT
	.align		4
.L_34:
        /*0090*/ 	.byte	0x04, 0x2f
        /*0092*/ 	.short	(.L_36 - .L_35)
	.align		4
.L_35:
        /*0094*/ 	.word	index@(_ZN7cutlass13device_kernelIN5flash19enable_sm80_to_sm89INS1_16FlashAttnFwdSm80INS1_25CollectiveMainloopFwdSm80ILi4ELi1ELb0EN4cute5tupleIJNS5_1CILi128EEENS7_ILi64EEENS7_ILi96EEEEEELi96ENS_6half_tEfNS_4arch4Sm80ELb0ELb0ELb1ELb1ELb0ELb1ELb1ELb0EEENS1_21CollectiveEpilogueFwdINS6_IJS8_SA_S9_EEENS6_IJNS7_ILi1EEESI_SI_EEESC_SE_Li128ELb1ELb1ELb0ELb0EEENS1_19SingleTileSchedulerILb1ELb0ELb1ELi128EEEEEEEEEvNT_6ParamsE)
        /*0098*/ 	.word	0x00000004


	//----- nvinfo : EIATTR_FRAME_SIZE
	.align		4
.L_36:
        /*009c*/ 	.byte	0x04, 0x11
        /*009e*/ 	.short	(.L_38 - .L_37)
	.align		4
.L_37:
        /*00a0*/ 	.word	index@(_ZN7cutlass13device_kernelIN5flash19enable_sm80_to_sm89INS1_16FlashAttnFwdSm80INS1_25CollectiveMainloopFwdSm80ILi4ELi1ELb0EN4cute5tupleIJNS5_1CILi128EEENS7_ILi64EEENS7_ILi96EEEEEELi96ENS_6half_tEfNS_4arch4Sm80ELb0ELb0ELb1ELb1ELb0ELb1ELb1ELb0EEENS1_21CollectiveEpilogueFwdINS6_IJS8_SA_S9_EEENS6_IJNS7_ILi1EEESI_SI_EEESC_SE_Li128ELb1ELb1ELb0ELb0EEENS1_19SingleTileSchedulerILb1ELb0ELb1ELi128EEEEEEEEEvNT_6ParamsE)
        /*00a4*/ 	.word	0x00000000


	//----- nvinfo : EIATTR_REGCOUNT
	.align		4
.L_38:
        /*00a8*/ 	.byte	0x04, 0x2f
        /*00aa*/ 	.short	(.L_40 - .L_39)
	.align		4
.L_39:
        /*00ac*/ 	.word	index@(_ZN7cutlass13device_kernelIN5flash19enable_sm80_to_sm89INS1_16FlashAttnFwdSm80INS1_25CollectiveMainloopFwdSm80ILi4ELi1ELb0EN4cute5tupleIJNS5_1CILi128EEENS7_ILi64EEENS7_ILi96EEEEEELi96ENS_6half_tEfNS_4arch4Sm80ELb0ELb0ELb1ELb1ELb0ELb0ELb1ELb0EEENS1_21CollectiveEpilogueFwdINS6_IJS8_SA_S9_EEENS6_IJNS7_ILi1EEESI_SI_EEESC_SE_Li128ELb1ELb1ELb0ELb0EEENS1_19SingleTileSchedulerILb1ELb0ELb1ELi128EEEEEEEEEvNT_6ParamsE)
        /*00b0*/ 	.word	0x00000004


	//----- nvinfo : EIATTR_FRAME_SIZE
	.align		4
.L_40:
        /*00b4*/ 	.byte	0x04, 0x11
        /*00b6*/ 	.short	(.L_42 - .L_41)
	.align		4
.L_41:
        /*00b8*/ 	.word	index@(_ZN7cutlass13device_kernelIN5flash19enable_sm80_to_sm89INS1_16FlashAttnFwdSm80INS1_25CollectiveMainloopFwdSm80ILi4ELi1ELb0EN4cute5tupleIJNS5_1CILi128EEENS7_ILi64EEENS7_ILi96EEEEEELi96ENS_6half_tEfNS_4arch4Sm80ELb0ELb0ELb1ELb1ELb0ELb0ELb1ELb0EEENS1_21CollectiveEpilogueFwdINS6_IJS8_SA_S9_EEENS6_IJNS7_ILi1EEESI_SI_EEESC_SE_Li128ELb1ELb1ELb0ELb0EEENS1_19SingleTileSchedulerILb1ELb0ELb1ELi128EEEEEEEEEvNT_6ParamsE)
        /*00bc*/ 	.word	0x00000000


	//----- nvinfo : EIATTR_REGCOUNT
	.align		4
.L_42:
        /*00c0*/ 	.byte	0x04, 0x2f
        /*00c2*/ 	.short	(.L_44 - .L_43)
	.align		4
.L_43:
        /*00c4*/ 	.word	index@(_ZN7cutlass13device_kernelIN5flash19enable_sm80_to_sm89INS1_16FlashAttnFwdSm80INS1_25CollectiveMainloopFwdSm80ILi4ELi1ELb0EN4cute5tupleIJNS5_1CILi128EEENS7_ILi64EEENS7_ILi96EEEEEELi96ENS_6half_tEfNS_4arch4Sm80ELb0ELb0ELb1ELb0ELb0ELb0ELb1ELb0EEENS1_21CollectiveEpilogueFwdINS6_IJS8_SA_S9_EEENS6_IJNS7_ILi1EEESI_SI_EEESC_SE_Li128ELb0ELb1ELb0ELb0EEENS1_19SingleTileSchedulerILb0ELb0ELb1ELi128EEEEEEEEEvNT_6ParamsE)
        /*00c8*/ 	.word	0x00000004


	//----- nvinfo : EIATTR_FRAME_SIZE
	.align		4
.L_44:
        /*00cc*/ 	.byte	0x04, 0x11
        /*00ce*/ 	.short	(.L_46 - .L_45)
	.align		4
.L_45:
        /*00d0*/ 	.word	index@(_ZN7cutlass13device_kernelIN5flash19enable_sm80_to_sm89INS1_16FlashAttnFwdSm80INS1_25CollectiveMainloopFwdSm80ILi4ELi1ELb0EN4cute5tupleIJNS5_1CILi128EEENS7_ILi64EEENS7_ILi96EEEEEELi96ENS_6half_tEfNS_4arch4Sm80ELb0ELb0ELb1ELb0ELb0ELb0ELb1ELb0EEENS1_21CollectiveEpilogueFwdINS6_IJS8_SA_S9_EEENS6_IJNS7_ILi1EEESI_SI_EEESC_SE_Li128ELb0ELb1ELb0ELb0EEENS1_19SingleTileSchedulerILb0ELb0ELb1ELi128EEEEEEEEEvNT_6ParamsE)
        /*00d4*/ 	.word	0x00000000


	//----- nvinfo : EIATTR_MIN_STACK_SIZE
	.align		4
.L_46:
        /*00d8*/ 	.byte	0x04, 0x12
        /*00da*/ 	.short	(.L_48 - .L_47)
	.align		4
.L_47:
        /*00dc*/ 	.word	index@(_ZN7cutlass13device_kernelIN5flash19enable_sm80_to_sm89INS1_16FlashAttnFwdSm80INS1_25CollectiveMainloopFwdSm80ILi4ELi1ELb0EN4cute5tupleIJNS5_1CILi128EEENS7_ILi64EEENS7_ILi96EEEEEELi96ENS_6half_tEfNS_4arch4Sm80ELb0ELb0ELb1ELb0ELb0ELb0ELb1ELb0EEENS1_21CollectiveEpilogueFwdINS6_IJS8_SA_S9_EEENS6_IJNS7_ILi1EEESI_SI_EEESC_SE_Li128ELb0ELb1ELb0ELb0EEENS1_19SingleTileSchedulerILb0ELb0ELb1ELi128EEEEEEEEEvNT_6ParamsE)
        /*00e0*/ 	.word	0x00000000


	//----- nvinfo : EIATTR_MIN_STACK_SIZE
	.align		4
.L_48:
        /*00e4*/ 	.byte	0x04, 0x12
        /*00e6*/ 	.short	(.L_50 - .L_49)
	.align		4
.L_49:
        /*00e8*/ 	.word	index@(_ZN7cutlass13device_kernelIN5flash19enable_sm80_to_sm89INS1_16FlashAttnFwdSm80INS1_25CollectiveMainloopFwdSm80ILi4ELi1ELb0EN4cute5tupleIJNS5_1CILi128EEENS7_ILi64EEENS7_ILi96EEEEEELi96ENS_6half_tEfNS_4arch4Sm80ELb0ELb0ELb1ELb1ELb0ELb0ELb1ELb0EEENS1_21CollectiveEpilogueFwdINS6_IJS8_SA_S9_EEENS6_IJNS7_ILi1EEESI_SI_EEESC_SE_Li128ELb1ELb1ELb0ELb0EEENS1_19SingleTileSchedulerILb1ELb0ELb1ELi128EEEEEEEEEvNT_6ParamsE)
        /*00ec*/ 	.word	0x00000000


	//----- nvinfo : EIATTR_MIN_STACK_SIZE
	.align		4
.L_50:
        /*00f0*/ 	.byte	0x04, 0x12
        /*00f2*/ 	.short	(.L_52 - .L_51)
	.align		4
.L_51:
        /*00f4*/ 	.word	index@(_ZN7cutlass13device_kernelIN5flash19enable_sm80_to_sm89INS1_16FlashAttnFwdSm80INS1_25CollectiveMainloopFwdSm80ILi4ELi1ELb0EN4cute5tupleIJNS5_1CILi128EEENS7_ILi64EEENS7_ILi96EEEEEELi96ENS_6half_tEfNS_4arch4Sm80ELb0ELb0ELb1ELb1ELb0ELb1ELb1ELb0EEENS1_21CollectiveEpilogueFwdINS6_IJS8_SA_S9_EEENS6_IJNS7_ILi1EEESI_SI_EEESC_SE_Li128ELb1ELb1ELb0ELb0EEENS1_19SingleTileSchedulerILb1ELb0ELb1ELi128EEEEEEEEEvNT_6ParamsE)
        /*00f8*/ 	.word	0x00000000


	//----- nvinfo : EIATTR_MIN_STACK_SIZE
	.align		4
.L_52:
        /*00fc*/ 	.byte	0x04, 0x12
        /*00fe*/ 	.short	(.L_54 - .L_53)
	.align		4
.L_53:
        /*0100*/ 	.word	index@(_ZN7cutlass13device_kernelIN5flash19enable_sm80_to_sm89INS1_16FlashAttnFwdSm80INS1_25CollectiveMainloopFwdSm80ILi4ELi1ELb0EN4cute5tupleIJNS5_1CILi128EEENS7_ILi48EEENS7_ILi96EEEEEELi96ENS_6half_tEfNS_4arch4Sm80ELb0ELb1ELb1ELb0ELb0ELb0ELb1ELb0EEENS1_21CollectiveEpilogueFwdINS6_IJS8_SA_S9_EEENS6_IJNS7_ILi1EEESI_SI_EEESC_SE_Li128ELb0ELb1ELb0ELb0EEENS1_19SingleTileSchedulerILb0ELb0ELb1ELi128EEEEEEEEEvNT_6ParamsE)
        /*0104*/ 	.word	0x00000000


	//----- nvinfo : EIATTR_MIN_STACK_SIZE
	.align		4
.L_54:
        /*0108*/ 	.byte	0x04, 0x12
        /*010a*/ 	.short	(.L_56 - .L_55)
	.align		4
.L_55:
        /*010c*/ 	.word	index@(_ZN7cutlass13device_kernelIN5flash19enable_sm80_to_sm89INS1_16FlashAttnFwdSm80INS1_25CollectiveMainloopFwdSm80ILi4ELi1ELb0EN4cute5tupleIJNS5_1CILi128EEENS7_ILi48EEENS7_ILi96EEEEEELi96ENS_6half_tEfNS_4arch4Sm80ELb0ELb1ELb1ELb1ELb0ELb0ELb1ELb0EEENS1_21CollectiveEpilogueFwdINS6_IJS8_SA_S9_EEENS6_IJNS7_ILi1EEESI_SI_EEESC_SE_Li128ELb1ELb1ELb0ELb0EEENS1_19SingleTileSchedulerILb1ELb0ELb1ELi128EEEEEEEEEvNT_6ParamsE)
        /*0110*/ 	.word	0x00000000


	//----- nvinfo : EIATTR_MIN_STACK_SIZE
	.align		4
.L_56:
        /*0114*/ 	.byte	0x04, 0x12
        /*0116*/ 	.short	(.L_58 - .L_57)
	.align		4
.L_57:
        /*0118*/ 	.word	index@(_ZN7cutlass13device_kernelIN5flash19enable_sm80_to_sm89INS1_16FlashAttnFwdSm80INS1_25CollectiveMainloopFwdSm80ILi4ELi1ELb0EN4cute5tupleIJNS5_1CILi128EEENS7_ILi48EEENS7_ILi96EEEEEELi96ENS_6half_tEfNS_4arch4Sm80ELb0ELb1ELb1ELb1ELb0ELb1ELb1ELb0EEENS1_21CollectiveEpilogueFwdINS6_IJS8_SA_S9_EEENS6_IJNS7_ILi1EEESI_SI_EEESC_SE_Li128ELb1ELb1ELb0ELb0EEENS1_19SingleTileSchedulerILb1ELb0ELb1ELi128EEEEEEEEEvNT_6ParamsE)
        /*011c*/ 	.word	0x00000000


	//----- nvinfo : EIATTR_MIN_STACK_SIZE
	.align		4
.L_58:
        /*0120*/ 	.byte	0x04, 0x12
        /*0122*/ 	.short	(.L_60 - .L_59)
	.align		4
.L_59:
        /*0124*/ 	.word	index@(_ZN7cutlass13device_kernelIN5flash19enable_sm80_to_sm89INS1_16FlashAttnFwdSm80INS1_25CollectiveMainloopFwdSm80ILi4ELi1ELb0EN4cute5tupleIJNS5_1CILi128EEENS7_ILi64EEENS7_ILi96EEEEEELi96ENS_6half_tEfNS_4arch4Sm80ELb1ELb0ELb1ELb0ELb0ELb0ELb1ELb0EEENS1_21CollectiveEpilogueFwdINS6_IJS8_SA_S9_EEENS6_IJNS7_ILi1EEESI_SI_EEESC_SE_Li128ELb0ELb1ELb0ELb0EEENS1_30DynamicPersistentTileSchedulerILi128ELi128ELb0ELb1ELb0EEEEEEEEEvNT_6ParamsE)
        /*0128*/ 	.word	0x00000000


	//----- nvinfo : EIATTR_MIN_STACK_SIZE
	.align		4
.L_60:
        /*012c*/ 	.byte	0x04, 0x12
        /*012e*/ 	.short	(.L_62 - .L_61)
	.align		4
.L_61:
        /*0130*/ 	.word	index@(_ZN7cutlass13device_kernelIN5flash19enable_sm80_to_sm89INS1_16FlashAttnFwdSm80INS1_25CollectiveMainloopFwdSm80ILi4ELi1ELb0EN4cute5tupleIJNS5_1CILi128EEENS7_ILi64EEENS7_ILi96EEEEEELi96ENS_6half_tEfNS_4arch4Sm80ELb1ELb0ELb1ELb1ELb0ELb0ELb1ELb0EEENS1_21CollectiveEpilogueFwdINS6_IJS8_SA_S9_EEENS6_IJNS7_ILi1EEESI_SI_EEESC_SE_Li128ELb1ELb1ELb0ELb0EEENS1_19SingleTileSchedulerILb1ELb0ELb1ELi128EEEEEEEEEvNT_6ParamsE)
        /*0134*/ 	.word	0x00000000


	//----- nvinfo : EIATTR_MIN_STACK_SIZE
	.align		4
.L_62:
        /*0138*/ 	.byte	0x04, 0x12
        /*013a*/ 	.short	(.L_64 - .L_63)
	.align		4
.L_63:
        /*013c*/ 	.word	index@(_ZN7cutlass13device_kernelIN5flash19enable_sm80_to_sm89INS1_16FlashAttnFwdSm80INS1_25CollectiveMainloopFwdSm80ILi4ELi1ELb0EN4cute5tupleIJNS5_1CILi128EEENS7_ILi64EEENS7_ILi96EEEEEELi96ENS_6half_tEfNS_4arch4Sm80ELb1ELb0ELb1ELb1ELb0ELb1ELb1ELb0EEENS1_21CollectiveEpilogueFwdINS6_IJS8_SA_S9_EEENS6_IJNS7_ILi1EEESI_SI_EEESC_SE_Li128ELb1ELb1ELb0ELb0EEENS1_19SingleTileSchedulerILb1ELb0ELb1ELi128EEEEEEEEEvNT_6ParamsE)
        /*0140*/ 	.word	0x00000000
.L_64:


//--------------------- .nv.compat                --------------------------
	.section	.nv.compat,"",@"SHT_CUDA_COMPAT_INFO"
	.align	4
        /*0000*/ 	.byte	0x02, 0x09, 0x01, 0x00, 0x02, 0x02, 0x01, 0x00, 0x02, 0x05, 0x05, 0x00, 0x03, 0x07, 0x01, 0x01
        /*0010*/ 	.byte	0x02, 0x03, 0x00, 0x00, 0x02, 0x06, 0x01, 0x00, 0x04, 0x0b, 0x08, 0x00, 0x00, 0x00, 0x00, 0x00
        /*0020*/ 	.byte	0x00, 0x00, 0x00, 0x00


//--------------------- .nv.info._ZN7cutlass13device_kernelIN5flash19enable_sm80_to_sm89INS1_16FlashAttnFwdSm80INS1_25CollectiveMainloopFwdSm80ILi4ELi1ELb0EN4cute5tupleIJNS5_1CILi128EEENS7_ILi64EEENS7_ILi96EEEEEELi96ENS_6half_tEfNS_4arch4Sm80ELb0ELb0ELb1ELb0ELb0ELb0ELb1ELb0EEENS1_21CollectiveEpilogueFwdINS6_IJS8_SA_S9_EEENS6_IJNS7_ILi1EEESI_SI_EEESC_SE_Li128ELb0ELb1ELb0ELb0EEENS1_19SingleTileSchedulerILb0ELb0ELb1ELi128EEEEEEEEEvNT_6ParamsE --------------------------
	.section	.nv.info._ZN7cutlass13device_kernelIN5flash19enable_sm80_to_sm89INS1_16FlashAttnFwdSm80INS1_25CollectiveMainloopFwdSm80ILi4ELi1ELb0EN4cute5tupleIJNS5_1CILi128EEENS7_ILi64EEENS7_ILi96EEEEEELi96ENS_6half_tEfNS_4arch4Sm80ELb0ELb0ELb1ELb0ELb0ELb0ELb1ELb0EEENS1_21CollectiveEpilogueFwdINS6_IJS8_SA_S9_EEENS6_IJNS7_ILi1EEESI_SI_EEESC_SE_Li128ELb0ELb1ELb0ELb0EEENS1_19SingleTileSchedulerILb0ELb0ELb1ELi128EEEEEEEEEvNT_6ParamsE,"",@"SHT_CUDA_INFO"
	.sectionflags	@""
	.align	4


	//----- nvinfo : EIATTR_CUDA_API_VERSION
	.align		4
        /*0000*/ 	.byte	0x04, 0x37
        /*0002*/ 	.short	(.L_66 - .L_65)
.L_65:
        /*0004*/ 	.word	0x00000082


	//----- nvinfo : EIATTR_KPARAM_INFO
	.align		4
.L_66:
        /*0008*/ 	.byte	0x04, 0x17
        /*000a*/ 	.short	(.L_68 - .L_67)
.L_67:
        /*000c*/ 	.word	0x00000000
        /*0010*/ 	.short	0x0000
        /*0012*/ 	.short	0x0000
        /*0014*/ 	.byte	0x00, 0xf0, 0x61, 0x10


	//----- nvinfo : EIATTR_SPARSE_MMA_MASK
	.align		4
.L_68:
        /*0018*/ 	.byte	0x03, 0x50
        /*001a*/ 	.short	0x0000


	//----- nvinfo : EIATTR_MAXREG_COUNT
	.align		4
        /*001c*/ 	.byte	0x03, 0x1b
        /*001e*/ 	.short	0x00ff


	//----- nvinfo : EIATTR_MERCURY_ISA_VERSION
	.align		4
        /*0020*/ 	.byte	0x03, 0x5f
        /*0022*/ 	.short	0x0101


	//----- nvinfo : EIATTR_EXIT_INSTR_OFFSETS
	.align		4
        /*0024*/ 	.byte	0x04, 0x1c
        /*0026*/ 	.short	(.L_70 - .L_69)


	//   ....[0]....
.L_69:
        /*0028*/ 	.word	0x00000010


	//----- nvinfo : EIATTR_MAX_THREADS
	.align		4
.L_70:
        /*002c*/ 	.byte	0x04, 0x05
        /*002e*/ 	.short	(.L_72 - .L_71)
.L_71:
        /*0030*/ 	.word	0x00000080
        /*0034*/ 	.word	0x00000001
        /*0038*/ 	.word	0x00000001


	//----- nvinfo : EIATTR_CBANK_PARAM_SIZE
	.align		4
.L_72:
        /*003c*/ 	.byte	0x03, 0x19
        /*003e*/ 	.short	0x0418


	//----- nvinfo : EIATTR_PARAM_CBANK
	.align		4
        /*0040*/ 	.byte	0x04, 0x0a
        /*0042*/ 	.short	(.L_74 - .L_73)
	.align		4
.L_73:
        /*0044*/ 	.word	index@(.nv.constant0._ZN7cutlass13device_kernelIN5flash19enable_sm80_to_sm89INS1_16FlashAttnFwdSm80INS1_25CollectiveMainloopFwdSm80ILi4ELi1ELb0EN4cute5tupleIJNS5_1CILi128EEENS7_ILi64EEENS7_ILi96EEEEEELi96ENS_6half_tEfNS_4arch4Sm80ELb0ELb0ELb1ELb0ELb0ELb0ELb1ELb0EEENS1_21CollectiveEpilogueFwdINS6_IJS8_SA_S9_EEENS6_IJNS7_ILi1EEESI_SI_EEESC_SE_Li128ELb0ELb1ELb0ELb0EEENS1_19SingleTileSchedulerILb0ELb0ELb1ELi128EEEEEEEEEvNT_6ParamsE)
        /*0048*/ 	.short	0x0210
        /*004a*/ 	.short	0x0418


	//----- nvinfo : EIATTR_SW_WAR
	.align		4
.L_74:
        /*004c*/ 	.byte	0x04, 0x36
        /*004e*/ 	.short	(.L_76 - .L_75)
.L_75:
        /*0050*/ 	.word	0x00000008
.L_76:


//--------------------- .nv.info._ZN7cutlass13device_kernelIN5flash19enable_sm80_to_sm89INS1_16FlashAttnFwdSm80INS1_25CollectiveMainloopFwdSm80ILi4ELi1ELb0EN4cute5tupleIJNS5_1CILi128EEENS7_ILi64EEENS7_ILi96EEEEEELi96ENS_6half_tEfNS_4arch4Sm80ELb0ELb0ELb1ELb1ELb0ELb0ELb1ELb0EEENS1_21CollectiveEpilogueFwdINS6_IJS8_SA_S9_EEENS6_IJNS7_ILi1EEESI_SI_EEESC_SE_Li128ELb1ELb1ELb0ELb0EEENS1_19SingleTileSchedulerILb1ELb0ELb1ELi128EEEEEEEEEvNT_6ParamsE --------------------------
	.section	.nv.info._ZN7cutlass13device_kernelIN5flash19enable_sm80_to_sm89INS1_16FlashAttnFwdSm80INS1_25CollectiveMainloopFwdSm80ILi4ELi1ELb0EN4cute5tupleIJNS5_1CILi128EEENS7_ILi64EEENS7_ILi96EEEEEELi96ENS_6half_tEfNS_4arch4Sm80ELb0ELb0ELb1ELb1ELb0ELb0ELb1ELb0EEENS1_21CollectiveEpilogueFwdINS6_IJS8_SA_S9_EEENS6_IJNS7_ILi1EEESI_SI_EEESC_SE_Li128ELb1ELb1ELb0ELb0EEENS1_19SingleTileSchedulerILb1ELb0ELb1ELi128EEEEEEEEEvNT_6ParamsE,"",@"SHT_CUDA_INFO"
	.sectionflags	@""
	.align	4


	//----- nvinfo : EIATTR_CUDA_API_VERSION
	.align		4
        /*0000*/ 	.byte	0x04, 0x37
        /*0002*/ 	.short	(.L_78 - .L_77)
.L_77:
        /*0004*/ 	.word	0x00000082


	//----- nvinfo : EIATTR_KPARAM_INFO
	.align		4
.L_78:
        /*0008*/ 	.byte	0x04, 0x17
        /*000a*/ 	.short	(.L_80 - .L_79)
.L_79:
        /*000c*/ 	.word	0x00000000
        /*0010*/ 	.short	0x0000
        /*0012*/ 	.short	0x0000
        /*0014*/ 	.byte	0x00, 0xf0, 0x61, 0x10


	//----- nvinfo : EIATTR_SPARSE_MMA_MASK
	.align		4
.L_80:
        /*0018*/ 	.byte	0x03, 0x50
        /*001a*/ 	.short	0x0000


	//----- nvinfo : EIATTR_MAXREG_COUNT
	.align		4
        /*001c*/ 	.byte	0x03, 0x1b
        /*001e*/ 	.short	0x00ff


	//----- nvinfo : EIATTR_MERCURY_ISA_VERSION
	.align		4
        /*0020*/ 	.byte	0x03, 0x5f
        /*0022*/ 	.short	0x0101


	//----- nvinfo : EIATTR_EXIT_INSTR_OFFSETS
	.align		4
        /*0024*/ 	.byte	0x04, 0x1c
        /*0026*/ 	.short	(.L_82 - .L_81)


	//   ....[0]....
.L_81:
        /*0028*/ 	.word	0x00000010


	//----- nvinfo : EIATTR_MAX_THREADS
	.align		4
.L_82:
        /*002c*/ 	.byte	0x04, 0x05
        /*002e*/ 	.short	(.L_84 - .L_83)
.L_83:
        /*0030*/ 	.word	0x00000080
        /*0034*/ 	.word	0x00000001
        /*0038*/ 	.word	0x00000001


	//----- nvinfo : EIATTR_CBANK_PARAM_SIZE
	.align		4
.L_84:
        /*003c*/ 	.byte	0x03, 0x19
        /*003e*/ 	.short	0x0418


	//----- nvinfo : EIATTR_PARAM_CBANK
	.align		4
        /*0040*/ 	.byte	0x04, 0x0a
        /*0042*/ 	.short	(.L_86 - .L_85)
	.align		4
.L_85:
        /*0044*/ 	.word	index@(.nv.constant0._ZN7cutlass13device_kernelIN5flash19enable_sm80_to_sm89INS1_16FlashAttnFwdSm80INS1_25CollectiveMainloopFwdSm80ILi4ELi1ELb0EN4cute5tupleIJNS5_1CILi128EEENS7_ILi64EEENS7_ILi96EEEEEELi96ENS_6half_tEfNS_4arch4Sm80ELb0ELb0ELb1ELb1ELb0ELb0ELb1ELb0EEENS1_21CollectiveEpilogueFwdINS6_IJS8_SA_S9_EEENS6_IJNS7_ILi1EEESI_SI_EEESC_SE_Li128ELb1ELb1ELb0ELb0EEENS1_19SingleTileSchedulerILb1ELb0ELb1ELi128EEEEEEEEEvNT_6ParamsE)
        /*0048*/ 	.short	0x0210
        /*004a*/ 	.short	0x0418


	//----- nvinfo : EIATTR_SW_WAR
	.align		4
.L_86:
        /*004c*/ 	.byte	0x04, 0x36
        /*004e*/ 	.short	(.L_88 - .L_87)
.L_87:
        /*0050*/ 	.word	0x00000008
.L_88:


//--------------------- .nv.info._ZN7cutlass13device_kernelIN5flash19enable_sm80_to_sm89INS1_16FlashAttnFwdSm80INS1_25CollectiveMainloopFwdSm80ILi4ELi1ELb0EN4cute5tupleIJNS5_1CILi128EEENS7_ILi64EEENS7_ILi96EEEEEELi96ENS_6half_tEfNS_4arch4Sm80ELb0ELb0ELb1ELb1ELb0ELb1ELb1ELb0EEENS1_21CollectiveEpilogueFwdINS6_IJS8_SA_S9_EEENS6_IJNS7_ILi1EEESI_SI_EEESC_SE_Li128ELb1ELb1ELb0ELb0EEENS1_19SingleTileSchedulerILb1ELb0ELb1ELi128EEEEEEEEEvNT_6ParamsE --------------------------
	.section	.nv.info._ZN7cutlass13device_kernelIN5flash19enable_sm80_to_sm89INS1_16FlashAttnFwdSm80INS1_25CollectiveMainloopFwdSm80ILi4ELi1ELb0EN4cute5tupleIJNS5_1CILi128EEENS7_ILi64EEENS7_ILi96EEEEEELi96ENS_6half_tEfNS_4arch4Sm80ELb0ELb0ELb1ELb1ELb0ELb1ELb1ELb0EEENS1_21CollectiveEpilogueFwdINS6_IJS8_SA_S9_EEENS6_IJNS7_ILi1EEESI_SI_EEESC_SE_Li128ELb1ELb1ELb0ELb0EEENS1_19SingleTileSchedulerILb1ELb0ELb1ELi128EEEEEEEEEvNT_6ParamsE,"",@"SHT_CUDA_INFO"
	.sectionflags	@""
	.align	4


	//----- nvinfo : EIATTR_CUDA_API_VERSION
	.align		4
        /*0000*/ 	.byte	0x04, 0x37
        /*0002*/ 	.short	(.L_90 - .L_89)
.L_89:
        /*0004*/ 	.word	0x00000082


	//----- nvinfo : EIATTR_KPARAM_INFO
	.align		4
.L_90:
        /*0008*/ 	.byte	0x04, 0x17
        /*000a*/ 	.short	(.L_92 - .L_91)
.L_91:
        /*000c*/ 	.word	0x00000000
        /*0010*/ 	.short	0x0000
        /*0012*/ 	.short	0x0000
        /*0014*/ 	.byte	0x00, 0xf0, 0x61, 0x10


	//----- nvinfo : EIATTR_SPARSE_MMA_MASK
	.align		4
.L_92:
        /*0018*/ 	.byte	0x03, 0x50
        /*001a*/ 	.short	0x0000


	//----- nvinfo : EIATTR_MAXREG_COUNT
	.align		4
        /*001c*/ 	.byte	0x03, 0x1b
        /*001e*/ 	.short	0x00ff


	//----- nvinfo : EIATTR_MERCURY_ISA_VERSION
	.align		4
        /*0020*/ 	.byte	0x03, 0x5f
        /*0022*/ 	.short	0x0101


	//----- nvinfo : EIATTR_EXIT_INSTR_OFFSETS
	.align		4
        /*0024*/ 	.byte	0x04, 0x1c
        /*0026*/ 	.short	(.L_94 - .L_93)


	//   ....[0]....
.L_93:
        /*0028*/ 	.word	0x00000010


	//----- nvinfo : EIATTR_MAX_THREADS
	.align		4
.L_94:
        /*002c*/ 	.byte	0x04, 0x05
        /*002e*/ 	.short	(.L_96 - .L_95)
.L_95:
        /*0030*/ 	.word	0x00000080
        /*0034*/ 	.word	0x00000001
        /*0038*/ 	.word	0x00000001


	//----- nvinfo : EIATTR_CBANK_PARAM_SIZE
	.align		4
.L_96:
        /*003c*/ 	.byte	0x03, 0x19
        /*003e*/ 	.short	0x0418


	//----- nvinfo : EIATTR_PARAM_CBANK
	.align		4
        /*0040*/ 	.byte	0x04, 0x0a
        /*0042*/ 	.short	(.L_98 - .L_97)
	.align		4
.L_97:
        /*0044*/ 	.word	index@(.nv.constant0._ZN7cutlass13device_kernelIN5flash19enable_sm80_to_sm89INS1_16FlashAttnFwdSm80INS1_25CollectiveMainloopFwdSm80ILi4ELi1ELb0EN4cute5tupleIJNS5_1CILi128EEENS7_ILi64EEENS7_ILi96EEEEEELi96ENS_6half_tEfNS_4arch4Sm80ELb0ELb0ELb1ELb1ELb0ELb1ELb1ELb0EEENS1_21CollectiveEpilogueFwdINS6_IJS8_SA_S9_EEENS6_IJNS7_ILi1EEESI_SI_EEESC_SE_Li128ELb1ELb1ELb0ELb0EEENS1_19SingleTileSchedulerILb1ELb0ELb1ELi128EEEEEEEEEvNT_6ParamsE)
        /*0048*/ 	.short	0x0210
        /*004a*/ 	.short	0x0418


	//----- nvinfo : EIATTR_SW_WAR
	.align		4
.L_98:
        /*004c*/ 	.byte	0x04, 0x36
        /*004e*/ 	.short	(.L_100 - .L_99)
.L_99:
        /*0050*/ 	.word	0x00000008
.L_100:


//--------------------- .nv.info._ZN7cutlass13device_kernelIN5flash19enable_sm80_to_sm89INS1_16FlashAttnFwdSm80INS1_25CollectiveMainloopFwdSm80ILi4ELi1ELb0EN4cute5tupleIJNS5_1CILi128EEENS7_ILi48EEENS7_ILi96EEEEEELi96ENS_6half_tEfNS_4arch4Sm80ELb0ELb1ELb1ELb0ELb0ELb0ELb1ELb0EEENS1_21CollectiveEpilogueFwdINS6_IJS8_SA_S9_EEENS6_IJNS7_ILi1EEESI_SI_EEESC_SE_Li128ELb0ELb1ELb0ELb0EEENS1_19SingleTileSchedulerILb0ELb0ELb1ELi128EEEEEEEEEvNT_6ParamsE --------------------------
	.section	.nv.info._ZN7cutlass13device_kernelIN5flash19enable_sm80_to_sm89INS1_16FlashAttnFwdSm80INS1_25CollectiveMainloopFwdSm80ILi4ELi1ELb0EN4cute5tupleIJNS5_1CILi128EEENS7_ILi48EEENS7_ILi96EEEEEELi96ENS_6half_tEfNS_4arch4Sm80ELb0ELb1ELb1ELb0ELb0ELb0ELb1ELb0EEENS1_21CollectiveEpilogueFwdINS6_IJS8_SA_S9_EEENS6_IJNS7_ILi1EEESI_SI_EEESC_SE_Li128ELb0ELb1ELb0ELb0EEENS1_19SingleTileSchedulerILb0ELb0ELb1ELi128EEEEEEEEEvNT_6ParamsE,"",@"SHT_CUDA_INFO"
	.sectionflags	@""
	.align	4


	//----- nvinfo : EIATTR_CUDA_API_VERSION
	.align		4
        /*0000*/ 	.byte	0x04, 0x37
        /*0002*/ 	.short	(.L_102 - .L_101)
.L_101:
        /*0004*/ 	.word	0x00000082


	//----- nvinfo : EIATTR_KPARAM_INFO
	.align		4
.L_102:
        /*0008*/ 	.byte	0x04, 0x17
        /*000a*/ 	.short	(.L_104 - .L_103)
.L_103:
        /*000c*/ 	.word	0x00000000
        /*0010*/ 	.short	0x0000
        /*0012*/ 	.short	0x0000
        /*0014*/ 	.byte	0x00, 0xf0, 0x61, 0x10


	//----- nvinfo : EIATTR_SPARSE_MMA_MASK
	.align		4
.L_104:
        /*0018*/ 	.byte	0x03, 0x50
        /*001a*/ 	.short	0x0000


	//----- nvinfo : EIATTR_MAXREG_COUNT
	.align		4
        /*001c*/ 	.byte	0x03, 0x1b
        /*001e*/ 	.short	0x00ff


	//----- nvinfo : EIATTR_MERCURY_ISA_VERSION
	.align		4
        /*0020*/ 	.byte	0x03, 0x5f
        /*0022*/ 	.short	0x0101


	//----- nvinfo : EIATTR_EXIT_INSTR_OFFSETS
	.align		4
        /*0024*/ 	.byte	0x04, 0x1c
        /*0026*/ 	.short	(.L_106 - .L_105)


	//   ....[0]....
.L_105:
        /*0028*/ 	.word	0x00000010


	//----- nvinfo : EIATTR_MAX_THREADS
	.align		4
.L_106:
        /*002c*/ 	.byte	0x04, 0x05
        /*002e*/ 	.short	(.L_108 - .L_107)
.L_107:
        /*0030*/ 	.word	0x00000080
        /*0034*/ 	.word	0x00000001
        /*0038*/ 	.word	0x00000001


	//----- nvinfo : EIATTR_CBANK_PARAM_SIZE
	.align		4
.L_108:
        /*003c*/ 	.byte	0x03, 0x19
        /*003e*/ 	.short	0x0418


	//----- nvinfo : EIATTR_PARAM_CBANK
	.align		4
        /*0040*/ 	.byte	0x04, 0x0a
        /*0042*/ 	.short	(.L_110 - .L_109)
	.align		4
.L_109:
        /*0044*/ 	.word	index@(.nv.constant0._ZN7cutlass13device_kernelIN5flash19enable_sm80_to_sm89INS1_16FlashAttnFwdSm80INS1_25CollectiveMainloopFwdSm80ILi4ELi1ELb0EN4cute5tupleIJNS5_1CILi128EEENS7_ILi48EEENS7_ILi96EEEEEELi96ENS_6half_tEfNS_4arch4Sm80ELb0ELb1ELb1ELb0ELb0ELb0ELb1ELb0EEENS1_21CollectiveEpilogueFwdINS6_IJS8_SA_S9_EEENS6_IJNS7_ILi1EEESI_SI_EEESC_SE_Li128ELb0ELb1ELb0ELb0EEENS1_19SingleTileSchedulerILb0ELb0ELb1ELi128EEEEEEEEEvNT_6ParamsE)
        /*0048*/ 	.short	0x0210
        /*004a*/ 	.short	0x0418


	//----- nvinfo : EIATTR_SW_WAR
	.align		4
.L_110:
        /*004c*/ 	.byte	0x04, 0x36
        /*004e*/ 	.short	(.L_112 - .L_111)
.L_111:
        /*0050*/ 	.word	0x00000008
.L_112:


//--------------------- .nv.info._ZN7cutlass13device_kernelIN5flash19enable_sm80_to_sm89INS1_16FlashAttnFwdSm80INS1_25CollectiveMainloopFwdSm80ILi4ELi1ELb0EN4cute5tupleIJNS5_1CILi128EEENS7_ILi48EEENS7_ILi96EEEEEELi96ENS_6half_tEfNS_4arch4Sm80ELb0ELb1ELb1ELb1ELb0ELb0ELb1ELb0EEENS1_21CollectiveEpilogueFwdINS6_IJS8_SA_S9_EEENS6_IJNS7_ILi1EEESI_SI_EEESC_SE_Li128ELb1ELb1ELb0ELb0EEENS1_19SingleTileSchedulerILb1ELb0ELb1ELi128EEEEEEEEEvNT_6ParamsE --------------------------
	.section	.nv.info._ZN7cutlass13device_kernelIN5flash19enable_sm80_to_sm89INS1_16FlashAttnFwdSm80INS1_25CollectiveMainloopFwdSm80ILi4ELi1ELb0EN4cute5tupleIJNS5_1CILi128EEENS7_ILi48EEENS7_ILi96EEEEEELi96ENS_6half_tEfNS_4arch4Sm80ELb0ELb1ELb1ELb1ELb0ELb0ELb1ELb0EEENS1_21CollectiveEpilogueFwdINS6_IJS8_SA_S9_EEENS6_IJNS7_ILi1EEESI_SI_EEESC_SE_Li128ELb1ELb1ELb0ELb0EEENS1_19SingleTileSchedulerILb1ELb0ELb1ELi128EEEEEEEEEvNT_6ParamsE,"",@"SHT_CUDA_INFO"
	.sectionflags	@""
	.align	4


	//----- nvinfo : EIATTR_CUDA_API_VERSION
	.align		4
        /*0000*/ 	.byte	0x04, 0x37
        /*0002*/ 	.short	(.L_114 - .L_113)
.L_113:
        /*0004*/ 	.word	0x00000082


	//----- nvinfo : EIATTR_KPARAM_INFO
	.align		4
.L_114:
        /*0008*/ 	.byte	0x04, 0x17
        /*000a*/ 	.short	(.L_116 - .L_115)
.L_115:
        /*000c*/ 	.word	0x00000000
        /*0010*/ 	.short	0x0000
        /*0012*/ 	.short	0x0000
        /*0014*/ 	.byte	0x00, 0xf0, 0x61, 0x10


	//----- nvinfo : EIATTR_SPARSE_MMA_MASK
	.align		4
.L_116:
        /*0018*/ 	.byte	0x03, 0x50
        /*001a*/ 	.short	0x0000


	//----- nvinfo : EIATTR_MAXREG_COUNT
	.align		4
        /*001c*/ 	.byte	0x03, 0x1b
        /*001e*/ 	.short	0x00ff


	//----- nvinfo : EIATTR_MERCURY_ISA_VERSION
	.align		4
        /*0020*/ 	.byte	0x03, 0x5f
        /*0022*/ 	.short	0x0101


	//----- nvinfo : EIATTR_EXIT_INSTR_OFFSETS
	.align		4
        /*0024*/ 	.byte	0x04, 0x1c
        /*0026*/ 	.short	(.L_118 - .L_117)


	//   ....[0]....
.L_117:
        /*0028*/ 	.word	0x00000010


	//----- nvinfo : EIATTR_MAX_THREADS
	.align		4
.L_118:
        /*002c*/ 	.byte	0x04, 0x05
        /*002e*/ 	.short	(.L_120 - .L_119)
.L_119:
        /*0030*/ 	.word	0x00000080
        /*0034*/ 	.word	0x00000001
        /*0038*/ 	.word	0x00000001


	//----- nvinfo : EIATTR_CBANK_PARAM_SIZE
	.align		4
.L_120:
        /*003c*/ 	.byte	0x03, 0x19
        /*003e*/ 	.short	0x0418


	//----- nvinfo : EIATTR_PARAM_CBANK
	.align		4
        /*0040*/ 	.byte	0x04, 0x0a
        /*0042*/ 	.short	(.L_122 - .L_121)
	.align		4
.L_121:
        /*0044*/ 	.word	index@(.nv.constant0._ZN7cutlass13device_kernelIN5flash19enable_sm80_to_sm89INS1_16FlashAttnFwdSm80INS1_25CollectiveMainloopFwdSm80ILi4ELi1ELb0EN4cute5tupleIJNS5_1CILi128EEENS7_ILi48EEENS7_ILi96EEEEEELi96ENS_6half_tEfNS_4arch4Sm80ELb0ELb1ELb1ELb1ELb0ELb0ELb1ELb0EEENS1_21CollectiveEpilogueFwdINS6_IJS8_SA_S9_EEENS6_IJNS7_ILi1EEESI_SI_EEESC_SE_Li128ELb1ELb1ELb0ELb0EEENS1_19SingleTileSchedulerILb1ELb0ELb1ELi128EEEEEEEEEvNT_6ParamsE)
        /*0048*/ 	.short	0x0210
        /*004a*/ 	.short	0x0418


	//----- nvinfo : EIATTR_SW_WAR
	.align		4
.L_122:
        /*004c*/ 	.byte	0x04, 0x36
        /*004e*/ 	.short	(.L_124 - .L_123)
.L_123:
        /*0050*/ 	.word	0x00000008
.L_124:


//--------------------- .nv.info._ZN7cutlass13device_kernelIN5flash19enable_sm80_to_sm89INS1_16FlashAttnFwdSm80INS1_25CollectiveMainloopFwdSm80ILi4ELi1ELb0EN4cute5tupleIJNS5_1CILi128EEENS7_ILi48EEENS7_ILi96EEEEEELi96ENS_6half_tEfNS_4arch4Sm80ELb0ELb1ELb1ELb1ELb0ELb1ELb1ELb0EEENS1_21CollectiveEpilogueFwdINS6_IJS8_SA_S9_EEENS6_IJNS7_ILi1EEESI_SI_EEESC_SE_Li128ELb1ELb1ELb0ELb0EEENS1_19SingleTileSchedulerILb1ELb0ELb1ELi128EEEEEEEEEvNT_6ParamsE --------------------------
	.section	.nv.info._ZN7cutlass13device_kernelIN5flash19enable_sm80_to_sm89INS1_16FlashAttnFwdSm80INS1_25CollectiveMainloopFwdSm80ILi4ELi1ELb0EN4cute5tupleIJNS5_1CILi128EEENS7_ILi48EEENS7_ILi96EEEEEELi96ENS_6half_tEfNS_4arch4Sm80ELb0ELb1ELb1ELb1ELb0ELb1ELb1ELb0EEENS1_21CollectiveEpilogueFwdINS6_IJS8_SA_S9_EEENS6_IJNS7_ILi1EEESI_SI_EEESC_SE_Li128ELb1ELb1ELb0ELb0EEENS1_19SingleTileSchedulerILb1ELb0ELb1ELi128EEEEEEEEEvNT_6ParamsE,"",@"SHT_CUDA_INFO"
	.sectionflags	@""
	.align	4


	//----- nvinfo : EIATTR_CUDA_API_VERSION
	.align		4
        /*0000*/ 	.byte	0x04, 0x37
        /*0002*/ 	.short	(.L_126 - .L_125)
.L_125:
        /*0004*/ 	.word	0x00000082


	//----- nvinfo : EIATTR_KPARAM_INFO
	.align		4
.L_126:
        /*0008*/ 	.byte	0x04, 0x17
        /*000a*/ 	.short	(.L_128 - .L_127)
.L_127:
        /*000c*/ 	.word	0x00000000
        /*0010*/ 	.short	0x0000
        /*0012*/ 	.short	0x0000
        /*0014*/ 	.byte	0x00, 0xf0, 0x61, 0x10


	//----- nvinfo : EIATTR_SPARSE_MMA_MASK
	.align		4
.L_128:
        /*0018*/ 	.byte	0x03, 0x50
        /*001a*/ 	.short	0x0000


	//----- nvinfo : EIATTR_MAXREG_COUNT
	.align		4
        /*001c*/ 	.byte	0x03, 0x1b
        /*001e*/ 	.short	0x00ff


	//----- nvinfo : EIATTR_MERCURY_ISA_VERSION
	.align		4
        /*0020*/ 	.byte	0x03, 0x5f
        /*0022*/ 	.short	0x0101


	//----- nvinfo : EIATTR_EXIT_INSTR_OFFSETS
	.align		4
        /*0024*/ 	.byte	0x04, 0x1c
        /*0026*/ 	.short	(.L_130 - .L_129)


	//   ....[0]....
.L_129:
        /*0028*/ 	.word	0x00000010


	//----- nvinfo : EIATTR_MAX_THREADS
	.align		4
.L_130:
        /*002c*/ 	.byte	0x04, 0x05
        /*002e*/ 	.short	(.L_132 - .L_131)
.L_131:
        /*0030*/ 	.word	0x00000080
        /*0034*/ 	.word	0x00000001
        /*0038*/ 	.word	0x00000001


	//----- nvinfo : EIATTR_CBANK_PARAM_SIZE
	.align		4
.L_132:
        /*003c*/ 	.byte	0x03, 0x19
        /*003e*/ 	.short	0x0418


	//----- nvinfo : EIATTR_PARAM_CBANK
	.align		4
        /*0040*/ 	.byte	0x04, 0x0a
        /*0042*/ 	.short	(.L_134 - .L_133)
	.align		4
.L_133:
        /*0044*/ 	.word	index@(.nv.constant0._ZN7cutlass13device_kernelIN5flash19enable_sm80_to_sm89INS1_16FlashAttnFwdSm80INS1_25CollectiveMainloopFwdSm80ILi4ELi1ELb0EN4cute5tupleIJNS5_1CILi128EEENS7_ILi48EEENS7_ILi96EEEEEELi96ENS_6half_tEfNS_4arch4Sm80ELb0ELb1ELb1ELb1ELb0ELb1ELb1ELb0EEENS1_21CollectiveEpilogueFwdINS6_IJS8_SA_S9_EEENS6_IJNS7_ILi1EEESI_SI_EEESC_SE_Li128ELb1ELb1ELb0ELb0EEENS1_19SingleTileSchedulerILb1ELb0ELb1ELi128EEEEEEEEEvNT_6ParamsE)
        /*0048*/ 	.short	0x0210
        /*004a*/ 	.short	0x0418


	//----- nvinfo : EIATTR_SW_WAR
	.align		4
.L_134:
        /*004c*/ 	.byte	0x04, 0x36
        /*004e*/ 	.short	(.L_136 - .L_135)
.L_135:
        /*0050*/ 	.word	0x00000008
.L_136:


//--------------------- .nv.info._ZN7cutlass13device_kernelIN5flash19enable_sm80_to_sm89INS1_16FlashAttnFwdSm80INS1_25CollectiveMainloopFwdSm80ILi4ELi1ELb0EN4cute5tupleIJNS5_1CILi128EEENS7_ILi64EEENS7_ILi96EEEEEELi96ENS_6half_tEfNS_4arch4Sm80ELb1ELb0ELb1ELb0ELb0ELb0ELb1ELb0EEENS1_21CollectiveEpilogueFwdINS6_IJS8_SA_S9_EEENS6_IJNS7_ILi1EEESI_SI_EEESC_SE_Li128ELb0ELb1ELb0ELb0EEENS1_30DynamicPersistentTileSchedulerILi128ELi128ELb0ELb1ELb0EEEEEEEEEvNT_6ParamsE --------------------------
	.section	.nv.info._ZN7cutlass13device_kernelIN5flash19enable_sm80_to_sm89INS1_16FlashAttnFwdSm80INS1_25CollectiveMainloopFwdSm80ILi4ELi1ELb0EN4cute5tupleIJNS5_1CILi128EEENS7_ILi64EEENS7_ILi96EEEEEELi96ENS_6half_tEfNS_4arch4Sm80ELb1ELb0ELb1ELb0ELb0ELb0ELb1ELb0EEENS1_21CollectiveEpilogueFwdINS6_IJS8_SA_S9_EEENS6_IJNS7_ILi1EEESI_SI_EEESC_SE_Li128ELb0ELb1ELb0ELb0EEENS1_30DynamicPersistentTileSchedulerILi128ELi128ELb0ELb1ELb0EEEEEEEEEvNT_6ParamsE,"",@"SHT_CUDA_INFO"
	.sectionflags	@""
	.align	4


	//----- nvinfo : EIATTR_CUDA_API_VERSION
	.align		4
        /*0000*/ 	.byte	0x04, 0x37
        /*0002*/ 	.short	(.L_138 - .L_137)
.L_137:
        /*0004*/ 	.word	0x00000082


	//----- nvinfo : EIATTR_KPARAM_INFO
	.align		4
.L_138:
        /*0008*/ 	.byte	0x04, 0x17
        /*000a*/ 	.short	(.L_140 - .L_139)
.L_139:
        /*000c*/ 	.word	0x00000000
        /*0010*/ 	.short	0x0000
        /*0012*/ 	.short	0x0000
        /*0014*/ 	.byte	0x00, 0xf0, 0xa1, 0x10


	//----- nvinfo : EIATTR_SPARSE_MMA_MASK
	.align		4
.L_140:
        /*0018*/ 	.byte	0x03, 0x50
        /*001a*/ 	.short	0x0000


	//----- nvinfo : EIATTR_MAXREG_COUNT
	.align		4
        /*001c*/ 	.byte	0x03, 0x1b
        /*001e*/ 	.short	0x00ff


	//----- nvinfo : EIATTR_MERCURY_ISA_VERSION
	.align		4
        /*0020*/ 	.byte	0x03, 0x5f
        /*0022*/ 	.short	0x0101


	//----- nvinfo : EIATTR_EXIT_INSTR_OFFSETS
	.align		4
        /*0024*/ 	.byte	0x04, 0x1c
        /*0026*/ 	.short	(.L_142 - .L_141)


	//   ....[0]....
.L_141:
        /*0028*/ 	.word	0x00000010


	//----- nvinfo : EIATTR_MAX_THREADS
	.align		4
.L_142:
        /*002c*/ 	.byte	0x04, 0x05
        /*002e*/ 	.short	(.L_144 - .L_143)
.L_143:
        /*0030*/ 	.word	0x00000080
        /*0034*/ 	.word	0x00000001
        /*0038*/ 	.word	0x00000001


	//----- nvinfo : EIATTR_CBANK_PARAM_SIZE
	.align		4
.L_144:
        /*003c*/ 	.byte	0x03, 0x19
        /*003e*/ 	.short	0x0428


	//----- nvinfo : EIATTR_PARAM_CBANK
	.align		4
        /*0040*/ 	.byte	0x04, 0x0a
        /*0042*/ 	.short	(.L_146 - .L_145)
	.align		4
.L_145:
        /*0044*/ 	.word	index@(.nv.constant0._ZN7cutlass13device_kernelIN5flash19enable_sm80_to_sm89INS1_16FlashAttnFwdSm80INS1_25CollectiveMainloopFwdSm80ILi4ELi1ELb0EN4cute5tupleIJNS5_1CILi128EEENS7_ILi64EEENS7_ILi96EEEEEELi96ENS_6half_tEfNS_4arch4Sm80ELb1ELb0ELb1ELb0ELb0ELb0ELb1ELb0EEENS1_21CollectiveEpilogueFwdINS6_IJS8_SA_S9_EEENS6_IJNS7_ILi1EEESI_SI_EEESC_SE_Li128ELb0ELb1ELb0ELb0EEENS1_30DynamicPersistentTileSchedulerILi128ELi128ELb0ELb1ELb0EEEEEEEEEvNT_6ParamsE)
        /*0048*/ 	.short	0x0210
        /*004a*/ 	.short	0x0428


	//----- nvinfo : EIATTR_SW_WAR
	.align		4
.L_146:
        /*004c*/ 	.byte	0x04, 0x36
        /*004e*/ 	.short	(.L_148 - .L_147)
.L_147:
        /*0050*/ 	.word	0x00000008
.L_148:


//--------------------- .nv.info._ZN7cutlass13device_kernelIN5flash19enable_sm80_to_sm89INS1_16FlashAttnFwdSm80INS1_25CollectiveMainloopFwdSm80ILi4ELi1ELb0EN4cute5tupleIJNS5_1CILi128EEENS7_ILi64EEENS7_ILi96EEEEEELi96ENS_6half_tEfNS_4arch4Sm80ELb1ELb0ELb1ELb1ELb0ELb0ELb1ELb0EEENS1_21CollectiveEpilogueFwdINS6_IJS8_SA_S9_EEENS6_IJNS7_ILi1EEESI_SI_EEESC_SE_Li128ELb1ELb1ELb0ELb0EEENS1_19SingleTileSchedulerILb1ELb0ELb1ELi128EEEEEEEEEvNT_6ParamsE --------------------------
	.section	.nv.info._ZN7cutlass13device_kernelIN5flash19enable_sm80_to_sm89INS1_16FlashAttnFwdSm80INS1_25CollectiveMainloopFwdSm80ILi4ELi1ELb0EN4cute5tupleIJNS5_1CILi128EEENS7_ILi64EEENS7_ILi96EEEEEELi96ENS_6half_tEfNS_4arch4Sm80ELb1ELb0ELb1ELb1ELb0ELb0ELb1ELb0EEENS1_21CollectiveEpilogueFwdINS6_IJS8_SA_S9_EEENS6_IJNS7_ILi1EEESI_SI_EEESC_SE_Li128ELb1ELb1ELb0ELb0EEENS1_19SingleTileSchedulerILb1ELb0ELb1ELi128EEEEEEEEEvNT_6ParamsE,"",@"SHT_CUDA_INFO"
	.sectionflags	@""
	.align	4


	//----- nvinfo : EIATTR_CUDA_API_VERSION
	.align		4
        /*0000*/ 	.byte	0x04, 0x37
        /*0002*/ 	.short	(.L_150 - .L_149)
.L_149:
        /*0004*/ 	.word	0x00000082


	//----- nvinfo : EIATTR_KPARAM_INFO
	.align		4
.L_150:
        /*0008*/ 	.byte	0x04, 0x17
        /*000a*/ 	.short	(.L_152 - .L_151)
.L_151:
        /*000c*/ 	.word	0x00000000
        /*0010*/ 	.short	0x0000
        /*0012*/ 	.short	0x0000
        /*0014*/ 	.byte	0x00, 0xf0, 0x61, 0x10


	//----- nvinfo : EIATTR_SPARSE_MMA_MASK
	.align		4
.L_152:
        /*0018*/ 	.byte	0x03, 0x50
        /*001a*/ 	.short	0x0000


	//----- nvinfo : EIATTR_MAXREG_COUNT
	.align		4
        /*001c*/ 	.byte	0x03, 0x1b
        /*001e*/ 	.short	0x00ff


	//----- nvinfo : EIATTR_MERCURY_ISA_VERSION
	.align		4
        /*0020*/ 	.byte	0x03, 0x5f
        /*0022*/ 	.short	0x0101


	//----- nvinfo : EIATTR_EXIT_INSTR_OFFSETS
	.align		4
        /*0024*/ 	.byte	0x04, 0x1c
        /*0026*/ 	.short	(.L_154 - .L_153)


	//   ....[0]....
.L_153:
        /*0028*/ 	.word	0x00000010


	//----- nvinfo : EIATTR_MAX_THREADS
	.align		4
.L_154:
        /*002c*/ 	.byte	0x04, 0x05
        /*002e*/ 	.short	(.L_156 - .L_155)
.L_155:
        /*0030*/ 	.word	0x00000080
        /*0034*/ 	.word	0x00000001
        /*0038*/ 	.word	0x00000001


	//----- nvinfo : EIATTR_CBANK_PARAM_SIZE
	.align		4
.L_156:
        /*003c*/ 	.byte	0x03, 0x19
        /*003e*/ 	.short	0x0418


	//----- nvinfo : EIATTR_PARAM_CBANK
	.align		4
        /*0040*/ 	.byte	0x04, 0x0a
        /*0042*/ 	.short	(.L_158 - .L_157)
	.align		4
.L_157:
        /*0044*/ 	.word	index@(.nv.constant0._ZN7cutlass13device_kernelIN5flash19enable_sm80_to_sm89INS1_16FlashAttnFwdSm80INS1_25CollectiveMainloopFwdSm80ILi4ELi1ELb0EN4cute5tupleIJNS5_1CILi128EEENS7_ILi64EEENS7_ILi96EEEEEELi96ENS_6half_tEfNS_4arch4Sm80ELb1ELb0ELb1ELb1ELb0ELb0ELb1ELb0EEENS1_21CollectiveEpilogueFwdINS6_IJS8_SA_S9_EEENS6_IJNS7_ILi1EEESI_SI_EEESC_SE_Li128ELb1ELb1ELb0ELb0EEENS1_19SingleTileSchedulerILb1ELb0ELb1ELi128EEEEEEEEEvNT_6ParamsE)
        /*0048*/ 	.short	0x0210
        /*004a*/ 	.short	0x0418


	//----- nvinfo : EIATTR_SW_WAR
	.align		4
.L_158:
        /*004c*/ 	.byte	0x04, 0x36
        /*004e*/ 	.short	(.L_160 - .L_159)
.L_159:
        /*0050*/ 	.word	0x00000008
.L_160:


//--------------------- .nv.info._ZN7cutlass13device_kernelIN5flash19enable_sm80_to_sm89INS1_16FlashAttnFwdSm80INS1_25CollectiveMainloopFwdSm80ILi4ELi1ELb0EN4cute5tupleIJNS5_1CILi128EEENS7_ILi64EEENS7_ILi96EEEEEELi96ENS_6half_tEfNS_4arch4Sm80ELb1ELb0ELb1ELb1ELb0ELb1ELb1ELb0EEENS1_21CollectiveEpilogueFwdINS6_IJS8_SA_S9_EEENS6_IJNS7_ILi1EEESI_SI_EEESC_SE_Li128ELb1ELb1ELb0ELb0EEENS1_19SingleTileSchedulerILb1ELb0ELb1ELi128EEEEEEEEEvNT_6ParamsE --------------------------
	.section	.nv.info._ZN7cutlass13device_kernelIN5flash19enable_sm80_to_sm89INS1_16FlashAttnFwdSm80INS1_25CollectiveMainloopFwdSm80ILi4ELi1ELb0EN4cute5tupleIJNS5_1CILi128EEENS7_ILi64EEENS7_ILi96EEEEEELi96ENS_6half_tEfNS_4arch4Sm80ELb1ELb0ELb1ELb1ELb0ELb1ELb1ELb0EEENS1_21CollectiveEpilogueFwdINS6_IJS8_SA_S9_EEENS6_IJNS7_ILi1EEESI_SI_EEESC_SE_Li128ELb1ELb1ELb0ELb0EEENS1_19SingleTileSchedulerILb1ELb0ELb1ELi128EEEEEEEEEvNT_6ParamsE,"",@"SHT_CUDA_INFO"
	.sectionflags	@""
	.align	4


	//----- nvinfo : EIATTR_CUDA_API_VERSION
	.align		4
        /*0000*/ 	.byte	0x04, 0x37
        /*0002*/ 	.short	(.L_162 - .L_161)
.L_161:
        /*0004*/ 	.word	0x00000082


	//----- nvinfo : EIATTR_KPARAM_INFO
	.align		4
.L_162:
        /*0008*/ 	.byte	0x04, 0x17
        /*000a*/ 	.short	(.L_164 - .L_163)
.L_163:
        /*000c*/ 	.word	0x00000000
        /*0010*/ 	.short	0x0000
        /*0012*/ 	.short	0x0000
        /*0014*/ 	.byte	0x00, 0xf0, 0x61, 0x10


	//----- nvinfo : EIATTR_SPARSE_MMA_MASK
	.align		4
.L_164:
        /*0018*/ 	.byte	0x03, 0x50
        /*001a*/ 	.short	0x0000


	//----- nvinfo : EIATTR_MAXREG_COUNT
	.align		4
        /*001c*/ 	.byte	0x03, 0x1b
        /*001e*/ 	.short	0x00ff


	//----- nvinfo : EIATTR_MERCURY_ISA_VERSION
	.align		4
        /*0020*/ 	.byte	0x03, 0x5f
        /*0022*/ 	.short	0x0101


	//----- nvinfo : EIATTR_EXIT_INSTR_OFFSETS
	.align		4
        /*0024*/ 	.byte	0x04, 0x1c
        /*0026*/ 	.short	(.L_166 - .L_165)


	//   ....[0]....
.L_165:
        /*0028*/ 	.word	0x00000010


	//----- nvinfo : EIATTR_MAX_THREADS
	.align		4
.L_166:
        /*002c*/ 	.byte	0x04, 0x05
        /*002e*/ 	.short	(.L_168 - .L_167)
.L_167:
        /*0030*/ 	.word	0x00000080
        /*0034*/ 	.word	0x00000001
        /*0038*/ 	.word	0x00000001


	//----- nvinfo : EIATTR_CBANK_PARAM_SIZE
	.align		4
.L_168:
        /*003c*/ 	.byte	0x03, 0x19
        /*003e*/ 	.short	0x0418


	//----- nvinfo : EIATTR_PARAM_CBANK
	.align		4
        /*0040*/ 	.byte	0x04, 0x0a
        /*0042*/ 	.short	(.L_170 - .L_169)
	.align		4
.L_169:
        /*0044*/ 	.word	index@(.nv.constant0._ZN7cutlass13device_kernelIN5flash19enable_sm80_to_sm89INS1_16FlashAttnFwdSm80INS1_25CollectiveMainloopFwdSm80ILi4ELi1ELb0EN4cute5tupleIJNS5_1CILi128EEENS7_ILi64EEENS7_ILi96EEEEEELi96ENS_6half_tEfNS_4arch4Sm80ELb1ELb0ELb1ELb1ELb0ELb1ELb1ELb0EEENS1_21CollectiveEpilogueFwdINS6_IJS8_SA_S9_EEENS6_IJNS7_ILi1EEESI_SI_EEESC_SE_Li128ELb1ELb1ELb0ELb0EEENS1_19SingleTileSchedulerILb1ELb0ELb1ELi128EEEEEEEEEvNT_6ParamsE)
        /*0048*/ 	.short	0x0210
        /*004a*/ 	.short	0x0418


	//----- nvinfo : EIATTR_SW_WAR
	.align		4
.L_170:
        /*004c*/ 	.byte	0x04, 0x36
        /*004e*/ 	.short	(.L_172 - .L_171)
.L_171:
        /*0050*/ 	.word	0x00000008
.L_172:


//--------------------- .nv.callgraph             --------------------------
	.section	.nv.callgraph,"",@"SHT_CUDA_CALLGRAPH"
	.align	4
	.sectionentsize	8
	.align		4
        /*0000*/ 	.word	0x00000000
	.align		4
        /*0004*/ 	.word	0xffffffff
	.align		4
        /*0008*/ 	.word	0x00000000
	.align		4
        /*000c*/ 	.word	0xfffffffe
	.align		4
        /*0010*/ 	.word	0x00000000
	.align		4
        /*0014*/ 	.word	0xfffffffd
	.align		4
        /*0018*/ 	.word	0x00000000
	.align		4
        /*001c*/ 	.word	0xfffffffc


//--------------------- .nv.constant4             --------------------------
	.section	.nv.constant4,"a",@progbits
	.align	8
	.align		8
.nv.constant4:
        /*0000*/ 	.dword	_ZN73_INTERNAL_8741fe0a_37_flash_fwd_hdim96_fp16_softcap_sm80_cu_49158569_39354cuda3std3__45__cpo5beginE
	.align		8
        /*0008*/ 	.dword	_ZN73_INTERNAL_8741fe0a_37_flash_fwd_hdim96_fp16_softcap_sm80_cu_49158569_39354cuda3std3__45__cpo3endE
	.align		8
        /*0010*/ 	.dword	_ZN73_INTERNAL_8741fe0a_37_flash_fwd_hdim96_fp16_softcap_sm80_cu_49158569_39354cuda3std3__45__cpo6cbeginE
	.align		8
        /*0018*/ 	.dword	_ZN73_INTERNAL_8741fe0a_37_flash_fwd_hdim96_fp16_softcap_sm80_cu_49158569_39354cuda3std3__45__cpo4cendE
	.align		8
        /*0020*/ 	.dword	_ZN73_INTERNAL_8741fe0a_37_flash_fwd_hdim96_fp16_softcap_sm80_cu_49158569_39354cuda3std3__475_GLOBAL__N__8741fe0a_37_flash_fwd_hdim96_fp16_softcap_sm80_cu_49158569_39356ignoreE
	.align		8
        /*0028*/ 	.dword	_ZN73_INTERNAL_8741fe0a_37_flash_fwd_hdim96_fp16_softcap_sm80_cu_49158569_39354cuda3std3__419piecewise_constructE
	.align		8
        /*0030*/ 	.dword	_ZN73_INTERNAL_8741fe0a_37_flash_fwd_hdim96_fp16_softcap_sm80_cu_49158569_39354cuda3std3__48in_placeE
	.align		8
        /*0038*/ 	.dword	_ZN73_INTERNAL_8741fe0a_37_flash_fwd_hdim96_fp16_softcap_sm80_cu_49158569_39354cuda3std6ranges3__45__cpo4swapE
	.align		8
        /*0040*/ 	.dword	_ZN73_INTERNAL_8741fe0a_37_flash_fwd_hdim96_fp16_softcap_sm80_cu_49158569_39354cuda3std6ranges3__45__cpo9iter_moveE
	.align		8
        /*0048*/ 	.dword	_ZN73_INTERNAL_8741fe0a_37_flash_fwd_hdim96_fp16_softcap_sm80_cu_49158569_39354cute7productE
	.align		8
        /*0050*/ 	.dword	_ZN73_INTERNAL_8741fe0a_37_flash_fwd_hdim96_fp16_softcap_sm80_cu_49158569_39354cute1_E


//--------------------- .text._ZN7cutlass13device_kernelIN5flash19enable_sm80_to_sm89INS1_16FlashAttnFwdSm80INS1_25CollectiveMainloopFwdSm80ILi4ELi1ELb0EN4cute5tupleIJNS5_1CILi128EEENS7_ILi64EEENS7_ILi96EEEEEELi96ENS_6half_tEfNS_4arch4Sm80ELb0ELb0ELb1ELb0ELb0ELb0ELb1ELb0EEENS1_21CollectiveEpilogueFwdINS6_IJS8_SA_S9_EEENS6_IJNS7_ILi1EEESI_SI_EEESC_SE_Li128ELb0ELb1ELb0ELb0EEENS1_19SingleTileSchedulerILb0ELb0ELb1ELi128EEEEEEEEEvNT_6ParamsE --------------------------
	.section	.text._ZN7cutlass13device_kernelIN5flash19enable_sm80_to_sm89INS1_16FlashAttnFwdSm80INS1_25CollectiveMainloopFwdSm80ILi4ELi1ELb0EN4cute5tupleIJNS5_1CILi128EEENS7_ILi64EEENS7_ILi96EEEEEELi96ENS_6half_tEfNS_4arch4Sm80ELb0ELb0ELb1ELb0ELb0ELb0ELb1ELb0EEENS1_21CollectiveEpilogueFwdINS6_IJS8_SA_S9_EEENS6_IJNS7_ILi1EEESI_SI_EEESC_SE_Li128ELb0ELb1ELb0ELb0EEENS1_19SingleTileSchedulerILb0ELb0ELb1ELi128EEEEEEEEEvNT_6ParamsE,"ax",@progbits
	.align	128
.text._ZN7cutlass13device_kernelIN5flash19enable_sm80_to_sm89INS1_16FlashAttnFwdSm80INS1_25CollectiveMainloopFwdSm80ILi4ELi1ELb0EN4cute5tupleIJNS5_1CILi128EEENS7_ILi64EEENS7_ILi96EEEEEELi96ENS_6half_tEfNS_4arch4Sm80ELb0ELb0ELb1ELb0ELb0ELb0ELb1ELb0EEENS1_21CollectiveEpilogueFwdINS6_IJS8_SA_S9_EEENS6_IJNS7_ILi1EEESI_SI_EEESC_SE_Li128ELb0ELb1ELb0ELb0EEENS1_19SingleTileSchedulerILb0ELb0ELb1ELi128EEEEEEEEEvNT_6ParamsE:
        .type           _ZN7cutlass13device_kernelIN5flash19enable_sm80_to_sm89INS1_16FlashAttnFwdSm80INS1_25CollectiveMainloopFwdSm80ILi4ELi1ELb0EN4cute5tupleIJNS5_1CILi128EEENS7_ILi64EEENS7_ILi96EEEEEELi96ENS_6half_tEfNS_4arch4Sm80ELb0ELb0ELb1ELb0ELb0ELb0ELb1ELb0EEENS1_21CollectiveEpilogueFwdINS6_IJS8_SA_S9_EEENS6_IJNS7_ILi1EEESI_SI_EEESC_SE_Li128ELb0ELb1ELb0ELb0EEENS1_19SingleTileSchedulerILb0ELb0ELb1ELi128EEEEEEEEEvNT_6ParamsE,@function
        .size           _ZN7cutlass13device_kernelIN5flash19enable_sm80_to_sm89INS1_16FlashAttnFwdSm80INS1_25CollectiveMainloopFwdSm80ILi4ELi1ELb0EN4cute5tupleIJNS5_1CILi128EEENS7_ILi64EEENS7_ILi96EEEEEELi96ENS_6half_tEfNS_4arch4Sm80ELb0ELb0ELb1ELb0ELb0ELb0ELb1ELb0EEENS1_21CollectiveEpilogueFwdINS6_IJS8_SA_S9_EEENS6_IJNS7_ILi1EEESI_SI_EEESC_SE_Li128ELb0ELb1ELb0ELb0EEENS1_19SingleTileSchedulerILb0ELb0ELb1ELi128EEEEEEEEEvNT_6ParamsE,(.L_x_9 - _ZN7cutlass13device_kernelIN5flash19enable_sm80_to_sm89INS1_16FlashAttnFwdSm80INS1_25CollectiveMainloopFwdSm80ILi4ELi1ELb0EN4cute5tupleIJNS5_1CILi128EEENS7_ILi64EEENS7_ILi96EEEEEELi96ENS_6half_tEfNS_4arch4Sm80ELb0ELb0ELb1ELb0ELb0ELb0ELb1ELb0EEENS1_21CollectiveEpilogueFwdINS6_IJS8_SA_S9_EEENS6_IJNS7_ILi1EEESI_SI_EEESC_SE_Li128ELb0ELb1ELb0ELb0EEENS1_19SingleTileSchedulerILb0ELb0ELb1ELi128EEEEEEEEEvNT_6ParamsE)
        .other          _ZN7cutlass13device_kernelIN5flash19enable_sm80_to_sm89INS1_16FlashAttnFwdSm80INS1_25CollectiveMainloopFwdSm80ILi4ELi1ELb0EN4cute5tupleIJNS5_1CILi128EEENS7_ILi64EEENS7_ILi96EEEEEELi96ENS_6half_tEfNS_4arch4Sm80ELb0ELb0ELb1ELb0ELb0ELb0ELb1ELb0EEENS1_21CollectiveEpilogueFwdINS6_IJS8_SA_S9_EEENS6_IJNS7_ILi1EEESI_SI_EEESC_SE_Li128ELb0ELb1ELb0ELb0EEENS1_19SingleTileSchedulerILb0ELb0ELb1ELi128EEEEEEEEEvNT_6ParamsE,@"STO_CUDA_ENTRY STV_DEFAULT"
_ZN7cutlass13device_kernelIN5flash19enable_sm80_to_sm89INS1_16FlashAttnFwdSm80INS1_25CollectiveMainloopFwdSm80ILi4ELi1ELb0EN4cute5tupleIJNS5_1CILi128EEENS7_ILi64EEENS7_ILi96EEEEEELi96ENS_6half_tEfNS_4arch4Sm80ELb0ELb0ELb1ELb0ELb0ELb0ELb1ELb0EEENS1_21CollectiveEpilogueFwdINS6_IJS8_SA_S9_EEENS6_IJNS7_ILi1EEESI_SI_EEESC_SE_Li128ELb0ELb1ELb0ELb0EEENS1_19SingleTileSchedulerILb0ELb0ELb1ELi128EEEEEEEEEvNT_6ParamsE:
[----:B------:R-:W-:Y:S01]  /*0000*/  LDC R1, c[0x0][0x28] ;  /* 0x00000a00ff017b82 */ /* 0x000fe20000000800 */
[----:B------:R-:W-:Y:S05]  /*0010*/  EXIT ;  /* 0x000000000000794d */ /* 0x000fea0003800000 */
.L_x_0:
[----:B------:R-:W-:-:S00]  /*0020*/  BRA `(.L_x_0) ;  /* 0xfffffffc00fc7947 */ /* 0x000fc0000383ffff */
[----:B------:R-:W-:-:S00]  /*0030*/  NOP ;  /* 0x0000000000007918 */ /* 0x000fc00000000000 */
        /* <DEDUP_REMOVED lines=12> */
.L_x_9:


//--------------------- .text._ZN7cutlass13device_kernelIN5flash19enable_sm80_to_sm89INS1_16FlashAttnFwdSm80INS1_25CollectiveMainloopFwdSm80ILi4ELi1ELb0EN4cute5tupleIJNS5_1CILi128EEENS7_ILi64EEENS7_ILi96EEEEEELi96ENS_6half_tEfNS_4arch4Sm80ELb0ELb0ELb1ELb1ELb0ELb0ELb1ELb0EEENS1_21CollectiveEpilogueFwdINS6_IJS8_SA_S9_EEENS6_IJNS7_ILi1EEESI_SI_EEESC_SE_Li128ELb1ELb1ELb0ELb0EEENS1_19SingleTileSchedulerILb1ELb0ELb1ELi128EEEEEEEEEvNT_6ParamsE --------------------------
	.section	.text._ZN7cutlass13device_kernelIN5flash19enable_sm80_to_sm89INS1_16FlashAttnFwdSm80INS1_25CollectiveMainloopFwdSm80ILi4ELi1ELb0EN4cute5tupleIJNS5_1CILi128EEENS7_ILi64EEENS7_ILi96EEEEEELi96ENS_6half_tEfNS_4arch4Sm80ELb0ELb0ELb1ELb1ELb0ELb0ELb1ELb0EEENS1_21CollectiveEpilogueFwdINS6_IJS8_SA_S9_EEENS6_IJNS7_ILi1EEESI_SI_EEESC_SE_Li128ELb1ELb1ELb0ELb0EEENS1_19SingleTileSchedulerILb1ELb0ELb1ELi128EEEEEEEEEvNT_6ParamsE,"ax",@progbits
	.align	128
.text._ZN7cutlass13device_kernelIN5flash19enable_sm80_to_sm89INS1_16FlashAttnFwdSm80INS1_25CollectiveMainloopFwdSm80ILi4ELi1ELb0EN4cute5tupleIJNS5_1CILi128EEENS7_ILi64EEENS7_ILi96EEEEEELi96ENS_6half_tEfNS_4arch4Sm80ELb0ELb0ELb1ELb1ELb0ELb0ELb1ELb0EEENS1_21CollectiveEpilogueFwdINS6_IJS8_SA_S9_EEENS6_IJNS7_ILi1EEESI_SI_EEESC_SE_Li128ELb1ELb1ELb0ELb0EEENS1_19SingleTileSchedulerILb1ELb0ELb1ELi128EEEEEEEEEvNT_6ParamsE:
        .type           _ZN7cutlass13device_kernelIN5flash19enable_sm80_to_sm89INS1_16FlashAttnFwdSm80INS1_25CollectiveMainloopFwdSm80ILi4ELi1ELb0EN4cute5tupleIJNS5_1CILi128EEENS7_ILi64EEENS7_ILi96EEEEEELi96ENS_6half_tEfNS_4arch4Sm80ELb0ELb0ELb1ELb1ELb0ELb0ELb1ELb0EEENS1_21CollectiveEpilogueFwdINS6_IJS8_SA_S9_EEENS6_IJNS7_ILi1EEESI_SI_EEESC_SE_Li128ELb1ELb1ELb0ELb0EEENS1_19SingleTileSchedulerILb1ELb0ELb1ELi128EEEEEEEEEvNT_6ParamsE,@function
        .size           _ZN7cutlass13device_kernelIN5flash19enable_sm80_to_sm89INS1_16FlashAttnFwdSm80INS1_25CollectiveMainloopFwdSm80ILi4ELi1ELb0EN4cute5tupleIJNS5_1CILi128EEENS7_ILi64EEENS7_ILi96EEEEEELi96ENS_6half_tEfNS_4arch4Sm80ELb0ELb0ELb1ELb1ELb0ELb0ELb1ELb0EEENS1_21CollectiveEpilogueFwdINS6_IJS8_SA_S9_EEENS6_IJNS7_ILi1EEESI_SI_EEESC_SE_Li128ELb1ELb1ELb0ELb0EEENS1_19SingleTileSchedulerILb1ELb0ELb1ELi128EEEEEEEEEvNT_6ParamsE,(.L_x_10 - _ZN7cutlass13device_kernelIN5flash19enable_sm80_to_sm89INS1_16FlashAttnFwdSm80INS1_25CollectiveMainloopFwdSm80ILi4ELi1ELb0EN4cute5tupleIJNS5_1CILi128EEENS7_ILi64EEENS7_ILi96EEEEEELi96ENS_6half_tEfNS_4arch4Sm80ELb0ELb0ELb1ELb1ELb0ELb0ELb1ELb0EEENS1_21CollectiveEpilogueFwdINS6_IJS8_SA_S9_EEENS6_IJNS7_ILi1EEESI_SI_EEESC_SE_Li128ELb1ELb1ELb0ELb0EEENS1_19SingleTileSchedulerILb1ELb0ELb1ELi128EEEEEEEEEvNT_6ParamsE)
        .other          _ZN7cutlass13device_kernelIN5flash19enable_sm80_to_sm89INS1_16FlashAttnFwdSm80INS1_25CollectiveMainloopFwdSm80ILi4ELi1ELb0EN4cute5tupleIJNS5_1CILi128EEENS7_ILi64EEENS7_ILi96EEEEEELi96ENS_6half_tEfNS_4arch4Sm80ELb0ELb0ELb1ELb1ELb0ELb0ELb1ELb0EEENS1_21CollectiveEpilogueFwdINS6_IJS8_SA_S9_EEENS6_IJNS7_ILi1EEESI_SI_EEESC_SE_Li128ELb1ELb1ELb0ELb0EEENS1_19SingleTileSchedulerILb1ELb0ELb1ELi128EEEEEEEEEvNT_6ParamsE,@"STO_CUDA_ENTRY STV_DEFAULT"
_ZN7cutlass13device_kernelIN5flash19enable_sm80_to_sm89INS1_16FlashAttnFwdSm80INS1_25CollectiveMainloopFwdSm80ILi4ELi1ELb0EN4cute5tupleIJNS5_1CILi128EEENS7_ILi64EEENS7_ILi96EEEEEELi96ENS_6half_tEfNS_4arch4Sm80ELb0ELb0ELb1ELb1ELb0ELb0ELb1ELb0EEENS1_21CollectiveEpilogueFwdINS6_IJS8_SA_S9_EEENS6_IJNS7_ILi1EEESI_SI_EEESC_SE_Li128ELb1ELb1ELb0ELb0EEENS1_19SingleTileSchedulerILb1ELb0ELb1ELi128EEEEEEEEEvNT_6ParamsE:
[----:B------:R-:W-:Y:S01]  /*0000*/  LDC R1, c[0x0][0x28] ;  /* 0x00000a00ff017b82 */ /* 0x000fe20000000800 */
[----:B------:R-:W-:Y:S05]  /*0010*/  EXIT ;  /* 0x000000000000794d */ /* 0x000fea0003800000 */
.L_x_1:
        /* <DEDUP_REMOVED lines=14> */
.L_x_10:


//--------------------- .text._ZN7cutlass13device_kernelIN5flash19enable_sm80_to_sm89INS1_16FlashAttnFwdSm80INS1_25CollectiveMainloopFwdSm80ILi4ELi1ELb0EN4cute5tupleIJNS5_1CILi128EEENS7_ILi64EEENS7_ILi96EEEEEELi96ENS_6half_tEfNS_4arch4Sm80ELb0ELb0ELb1ELb1ELb0ELb1ELb1ELb0EEENS1_21CollectiveEpilogueFwdINS6_IJS8_SA_S9_EEENS6_IJNS7_ILi1EEESI_SI_EEESC_SE_Li128ELb1ELb1ELb0ELb0EEENS1_19SingleTileSchedulerILb1ELb0ELb1ELi128EEEEEEEEEvNT_6ParamsE --------------------------
	.section	.text._ZN7cutlass13device_kernelIN5flash19enable_sm80_to_sm89INS1_16FlashAttnFwdSm80INS1_25CollectiveMainloopFwdSm80ILi4ELi1ELb0EN4cute5tupleIJNS5_1CILi128EEENS7_ILi64EEENS7_ILi96EEEEEELi96ENS_6half_tEfNS_4arch4Sm80ELb0ELb0ELb1ELb1ELb0ELb1ELb1ELb0EEENS1_21CollectiveEpilogueFwdINS6_IJS8_SA_S9_EEENS6_IJNS7_ILi1EEESI_SI_EEESC_SE_Li128ELb1ELb1ELb0ELb0EEENS1_19SingleTileSchedulerILb1ELb0ELb1ELi128EEEEEEEEEvNT_6ParamsE,"ax",@progbits
	.align	128
.text._ZN7cutlass13device_kernelIN5flash19enable_sm80_to_sm89INS1_16FlashAttnFwdSm80INS1_25CollectiveMainloopFwdSm80ILi4ELi1ELb0EN4cute5tupleIJNS5_1CILi128EEENS7_ILi64EEENS7_ILi96EEEEEELi96ENS_6half_tEfNS_4arch4Sm80ELb0ELb0ELb1ELb1ELb0ELb1ELb1ELb0EEENS1_21CollectiveEpilogueFwdINS6_IJS8_SA_S9_EEENS6_IJNS7_ILi1EEESI_SI_EEESC_SE_Li128ELb1ELb1ELb0ELb0EEENS1_19SingleTileSchedulerILb1ELb0ELb1ELi128EEEEEEEEEvNT_6ParamsE:
        .type           _ZN7cutlass13device_kernelIN5flash19enable_sm80_to_sm89INS1_16FlashAttnFwdSm80INS1_25CollectiveMainloopFwdSm80ILi4ELi1ELb0EN4cute5tupleIJNS5_1CILi128EEENS7_ILi64EEENS7_ILi96EEEEEELi96ENS_6half_tEfNS_4arch4Sm80ELb0ELb0ELb1ELb1ELb0ELb1ELb1ELb0EEENS1_21CollectiveEpilogueFwdINS6_IJS8_SA_S9_EEENS6_IJNS7_ILi1EEESI_SI_EEESC_SE_Li128ELb1ELb1ELb0ELb0EEENS1_19SingleTileSchedulerILb1ELb0ELb1ELi128EEEEEEEEEvNT_6ParamsE,@function
        .size           _ZN7cutlass13device_kernelIN5flash19enable_sm80_to_sm89INS1_16FlashAttnFwdSm80INS1_25CollectiveMainloopFwdSm80ILi4ELi1ELb0EN4cute5tupleIJNS5_1CILi128EEENS7_ILi64EEENS7_ILi96EEEEEELi96ENS_6half_tEfNS_4arch4Sm80ELb0ELb0ELb1ELb1ELb0ELb1ELb1ELb0EEENS1_21CollectiveEpilogueFwdINS6_IJS8_SA_S9_EEENS6_IJNS7_ILi1EEESI_SI_EEESC_SE_Li128ELb1ELb1ELb0ELb0EEENS1_19SingleTileSchedulerILb1ELb0ELb1ELi128EEEEEEEEEvNT_6ParamsE,(.L_x_11 - _ZN7cutlass13device_kernelIN5flash19enable_sm80_to_sm89INS1_16FlashAttnFwdSm80INS1_25CollectiveMainloopFwdSm80ILi4ELi1ELb0EN4cute5tupleIJNS5_1CILi128EEENS7_ILi64EEENS7_ILi96EEEEEELi96ENS_6half_tEfNS_4arch4Sm80ELb0ELb0ELb1ELb1ELb0ELb1ELb1ELb0EEENS1_21CollectiveEpilogueFwdINS6_IJS8_SA_S9_EEENS6_IJNS7_ILi1EEESI_SI_EEESC_SE_Li128ELb1ELb1ELb0ELb0EEENS1_19SingleTileSchedulerILb1ELb0ELb1ELi128EEEEEEEEEvNT_6ParamsE)
        .other          _ZN7cutlass13device_kernelIN5flash19enable_sm80_to_sm89INS1_16FlashAttnFwdSm80INS1_25CollectiveMainloopFwdSm80ILi4ELi1ELb0EN4cute5tupleIJNS5_1CILi128EEENS7_ILi64EEENS7_ILi96EEEEEELi96ENS_6half_tEfNS_4arch4Sm80ELb0ELb0ELb1ELb1ELb0ELb1ELb1ELb0EEENS1_21CollectiveEpilogueFwdINS6_IJS8_SA_S9_EEENS6_IJNS7_ILi1EEESI_SI_EEESC_SE_Li128ELb1ELb1ELb0ELb0EEENS1_19SingleTileSchedulerILb1ELb0ELb1ELi128EEEEEEEEEvNT_6ParamsE,@"STO_CUDA_ENTRY STV_DEFAULT"
_ZN7cutlass13device_kernelIN5flash19enable_sm80_to_sm89INS1_16FlashAttnFwdSm80INS1_25CollectiveMainloopFwdSm80ILi4ELi1ELb0EN4cute5tupleIJNS5_1CILi128EEENS7_ILi64EEENS7_ILi96EEEEEELi96ENS_6half_tEfNS_4arch4Sm80ELb0ELb0ELb1ELb1ELb0ELb1ELb1ELb0EEENS1_21CollectiveEpilogueFwdINS6_IJS8_SA_S9_EEENS6_IJNS7_ILi1EEESI_SI_EEESC_SE_Li128ELb1ELb1ELb0ELb0EEENS1_19SingleTileSchedulerILb1ELb0ELb1ELi128EEEEEEEEEvNT_6ParamsE:
[----:B------:R-:W-:Y:S01]  /*0000*/  LDC R1, c[0x0][0x28] ;  /* 0x00000a00ff017b82 */ /* 0x000fe20000000800 */
[----:B------:R-:W-:Y:S05]  /*0010*/  EXIT ;  /* 0x000000000000794d */ /* 0x000fea0003800000 */
.L_x_2:
        /* <DEDUP_REMOVED lines=14> */
.L_x_11:


//--------------------- .text._ZN7cutlass13device_kernelIN5flash19enable_sm80_to_sm89INS1_16FlashAttnFwdSm80INS1_25CollectiveMainloopFwdSm80ILi4ELi1ELb0EN4cute5tupleIJNS5_1CILi128EEENS7_ILi48EEENS7_ILi96EEEEEELi96ENS_6half_tEfNS_4arch4Sm80ELb0ELb1ELb1ELb0ELb0ELb0ELb1ELb0EEENS1_21CollectiveEpilogueFwdINS6_IJS8_SA_S9_EEENS6_IJNS7_ILi1EEESI_SI_EEESC_SE_Li128ELb0ELb1ELb0ELb0EEENS1_19SingleTileSchedulerILb0ELb0ELb1ELi128EEEEEEEEEvNT_6ParamsE --------------------------
	.section	.text._ZN7cutlass13device_kernelIN5flash19enable_sm80_to_sm89INS1_16FlashAttnFwdSm80INS1_25CollectiveMainloopFwdSm80ILi4ELi1ELb0EN4cute5tupleIJNS5_1CILi128EEENS7_ILi48EEENS7_ILi96EEEEEELi96ENS_6half_tEfNS_4arch4Sm80ELb0ELb1ELb1ELb0ELb0ELb0ELb1ELb0EEENS1_21CollectiveEpilogueFwdINS6_IJS8_SA_S9_EEENS6_IJNS7_ILi1EEESI_SI_EEESC_SE_Li128ELb0ELb1ELb0ELb0EEENS1_19SingleTileSchedulerILb0ELb0ELb1ELi128EEEEEEEEEvNT_6ParamsE,"ax",@progbits
	.align	128
.text._ZN7cutlass13device_kernelIN5flash19enable_sm80_to_sm89INS1_16FlashAttnFwdSm80INS1_25CollectiveMainloopFwdSm80ILi4ELi1ELb0EN4cute5tupleIJNS5_1CILi128EEENS7_ILi48EEENS7_ILi96EEEEEELi96ENS_6half_tEfNS_4arch4Sm80ELb0ELb1ELb1ELb0ELb0ELb0ELb1ELb0EEENS1_21CollectiveEpilogueFwdINS6_IJS8_SA_S9_EEENS6_IJNS7_ILi1EEESI_SI_EEESC_SE_Li128ELb0ELb1ELb0ELb0EEENS1_19SingleTileSchedulerILb0ELb0ELb1ELi128EEEEEEEEEvNT_6ParamsE:
        .type           _ZN7cutlass13device_kernelIN5flash19enable_sm80_to_sm89INS1_16FlashAttnFwdSm80INS1_25CollectiveMainloopFwdSm80ILi4ELi1ELb0EN4cute5tupleIJNS5_1CILi128EEENS7_ILi48EEENS7_ILi96EEEEEELi96ENS_6half_tEfNS_4arch4Sm80ELb0ELb1ELb1ELb0ELb0ELb0ELb1ELb0EEENS1_21CollectiveEpilogueFwdINS6_IJS8_SA_S9_EEENS6_IJNS7_ILi1EEESI_SI_EEESC_SE_Li128ELb0ELb1ELb0ELb0EEENS1_19SingleTileSchedulerILb0ELb0ELb1ELi128EEEEEEEEEvNT_6ParamsE,@function
        .size           _ZN7cutlass13device_kernelIN5flash19enable_sm80_to_sm89INS1_16FlashAttnFwdSm80INS1_25CollectiveMainloopFwdSm80ILi4ELi1ELb0EN4cute5tupleIJNS5_1CILi128EEENS7_ILi48EEENS7_ILi96EEEEEELi96ENS_6half_tEfNS_4arch4Sm80ELb0ELb1ELb1ELb0ELb0ELb0ELb1ELb0EEENS1_21CollectiveEpilogueFwdINS6_IJS8_SA_S9_EEENS6_IJNS7_ILi1EEESI_SI_EEESC_SE_Li128ELb0ELb1ELb0ELb0EEENS1_19SingleTileSchedulerILb0ELb0ELb1ELi128EEEEEEEEEvNT_6ParamsE,(.L_x_12 - _ZN7cutlass13device_kernelIN5flash19enable_sm80_to_sm89INS1_16FlashAttnFwdSm80INS1_25CollectiveMainloopFwdSm80ILi4ELi1ELb0EN4cute5tupleIJNS5_1CILi128EEENS7_ILi48EEENS7_ILi96EEEEEELi96ENS_6half_tEfNS_4arch4Sm80ELb0ELb1ELb1ELb0ELb0ELb0ELb1ELb0EEENS1_21CollectiveEpilogueFwdINS6_IJS8_SA_S9_EEENS6_IJNS7_ILi1EEESI_SI_EEESC_SE_Li128ELb0ELb1ELb0ELb0EEENS1_19SingleTileSchedulerILb0ELb0ELb1ELi128EEEEEEEEEvNT_6ParamsE)
        .other          _ZN7cutlass13device_kernelIN5flash19enable_sm80_to_sm89INS1_16FlashAttnFwdSm80INS1_25CollectiveMainloopFwdSm80ILi4ELi1ELb0EN4cute5tupleIJNS5_1CILi128EEENS7_ILi48EEENS7_ILi96EEEEEELi96ENS_6half_tEfNS_4arch4Sm80ELb0ELb1ELb1ELb0ELb0ELb0ELb1ELb0EEENS1_21CollectiveEpilogueFwdINS6_IJS8_SA_S9_EEENS6_IJNS7_ILi1EEESI_SI_EEESC_SE_Li128ELb0ELb1ELb0ELb0EEENS1_19SingleTileSchedulerILb0ELb0ELb1ELi128EEEEEEEEEvNT_6ParamsE,@"STO_CUDA_ENTRY STV_DEFAULT"
_ZN7cutlass13device_kernelIN5flash19enable_sm80_to_sm89INS1_16FlashAttnFwdSm80INS1_25CollectiveMainloopFwdSm80ILi4ELi1ELb0EN4cute5tupleIJNS5_1CILi128EEENS7_ILi48EEENS7_ILi96EEEEEELi96ENS_6half_tEfNS_4arch4Sm80ELb0ELb1ELb1ELb0ELb0ELb0ELb1ELb0EEENS1_21CollectiveEpilogueFwdINS6_IJS8_SA_S9_EEENS6_IJNS7_ILi1EEESI_SI_EEESC_SE_Li128ELb0ELb1ELb0ELb0EEENS1_19SingleTileSchedulerILb0ELb0ELb1ELi128EEEEEEEEEvNT_6ParamsE:
[----:B------:R-:W-:Y:S01]  /*0000*/  LDC R1, c[0x0][0x28] ;  /* 0x00000a00ff017b82 */ /* 0x000fe20000000800 */
[----:B------:R-:W-:Y:S05]  /*0010*/  EXIT ;  /* 0x000000000000794d */ /* 0x000fea0003800000 */
.L_x_3:
        /* <DEDUP_REMOVED lines=14> */
.L_x_12:


//--------------------- .text._ZN7cutlass13device_kernelIN5flash19enable_sm80_to_sm89INS1_16FlashAttnFwdSm80INS1_25CollectiveMainloopFwdSm80ILi4ELi1ELb0EN4cute5tupleIJNS5_1CILi128EEENS7_ILi48EEENS7_ILi96EEEEEELi96ENS_6half_tEfNS_4arch4Sm80ELb0ELb1ELb1ELb1ELb0ELb0ELb1ELb0EEENS1_21CollectiveEpilogueFwdINS6_IJS8_SA_S9_EEENS6_IJNS7_ILi1EEESI_SI_EEESC_SE_Li128ELb1ELb1ELb0ELb0EEENS1_19SingleTileSchedulerILb1ELb0ELb1ELi128EEEEEEEEEvNT_6ParamsE --------------------------
	.section	.text._ZN7cutlass13device_kernelIN5flash19enable_sm80_to_sm89INS1_16FlashAttnFwdSm80INS1_25CollectiveMainloopFwdSm80ILi4ELi1ELb0EN4cute5tupleIJNS5_1CILi128EEENS7_ILi48EEENS7_ILi96EEEEEELi96ENS_6half_tEfNS_4arch4Sm80ELb0ELb1ELb1ELb1ELb0ELb0ELb1ELb0EEENS1_21CollectiveEpilogueFwdINS6_IJS8_SA_S9_EEENS6_IJNS7_ILi1EEESI_SI_EEESC_SE_Li128ELb1ELb1ELb0ELb0EEENS1_19SingleTileSchedulerILb1ELb0ELb1ELi128EEEEEEEEEvNT_6ParamsE,"ax",@progbits
	.align	128
.text._ZN7cutlass13device_kernelIN5flash19enable_sm80_to_sm89INS1_16FlashAttnFwdSm80INS1_25CollectiveMainloopFwdSm80ILi4ELi1ELb0EN4cute5tupleIJNS5_1CILi128EEENS7_ILi48EEENS7_ILi96EEEEEELi96ENS_6half_tEfNS_4arch4Sm80ELb0ELb1ELb1ELb1ELb0ELb0ELb1ELb0EEENS1_21CollectiveEpilogueFwdINS6_IJS8_SA_S9_EEENS6_IJNS7_ILi1EEESI_SI_EEESC_SE_Li128ELb1ELb1ELb0ELb0EEENS1_19SingleTileSchedulerILb1ELb0ELb1ELi128EEEEEEEEEvNT_6ParamsE:
        .type           _ZN7cutlass13device_kernelIN5flash19enable_sm80_to_sm89INS1_16FlashAttnFwdSm80INS1_25CollectiveMainloopFwdSm80ILi4ELi1ELb0EN4cute5tupleIJNS5_1CILi128EEENS7_ILi48EEENS7_ILi96EEEEEELi96ENS_6half_tEfNS_4arch4Sm80ELb0ELb1ELb1ELb1ELb0ELb0ELb1ELb0EEENS1_21CollectiveEpilogueFwdINS6_IJS8_SA_S9_EEENS6_IJNS7_ILi1EEESI_SI_EEESC_SE_Li128ELb1ELb1ELb0ELb0EEENS1_19SingleTileSchedulerILb1ELb0ELb1ELi128EEEEEEEEEvNT_6ParamsE,@function
        .size           _ZN7cutlass13device_kernelIN5flash19enable_sm80_to_sm89INS1_16FlashAttnFwdSm80INS1_25CollectiveMainloopFwdSm80ILi4ELi1ELb0EN4cute5tupleIJNS5_1CILi128EEENS7_ILi48EEENS7_ILi96EEEEEELi96ENS_6half_tEfNS_4arch4Sm80ELb0ELb1ELb1ELb1ELb0ELb0ELb1ELb0EEENS1_21CollectiveEpilogueFwdINS6_IJS8_SA_S9_EEENS6_IJNS7_ILi1EEESI_SI_EEESC_SE_Li128ELb1ELb1ELb0ELb0EEENS1_19SingleTileSchedulerILb1ELb0ELb1ELi128EEEEEEEEEvNT_6ParamsE,(.L_x_13 - _ZN7cutlass13device_kernelIN5flash19enable_sm80_to_sm89INS1_16FlashAttnFwdSm80INS1_25CollectiveMainloopFwdSm80ILi4ELi1ELb0EN4cute5tupleIJNS5_1CILi128EEENS7_ILi48EEENS7_ILi96EEEEEELi96ENS_6half_tEfNS_4arch4Sm80ELb0ELb1ELb1ELb1ELb0ELb0ELb1ELb0EEENS1_21CollectiveEpilogueFwdINS6_IJS8_SA_S9_EEENS6_IJNS7_ILi1EEESI_SI_EEESC_SE_Li128ELb1ELb1ELb0ELb0EEENS1_19SingleTileSchedulerILb1ELb0ELb1ELi128EEEEEEEEEvNT_6ParamsE)
        .other          _ZN7cutlass13device_kernelIN5flash19enable_sm80_to_sm89INS1_16FlashAttnFwdSm80INS1_25CollectiveMainloopFwdSm80ILi4ELi1ELb0EN4cute5tupleIJNS5_1CILi128EEENS7_ILi48EEENS7_ILi96EEEEEELi96ENS_6half_tEfNS_4arch4Sm80ELb0ELb1ELb1ELb1ELb0ELb0ELb1ELb0EEENS1_21CollectiveEpilogueFwdINS6_IJS8_SA_S9_EEENS6_IJNS7_ILi1EEESI_SI_EEESC_SE_Li128ELb1ELb1ELb0ELb0EEENS1_19SingleTileSchedulerILb1ELb0ELb1ELi128EEEEEEEEEvNT_6ParamsE,@"STO_CUDA_ENTRY STV_DEFAULT"
_ZN7cutlass13device_kernelIN5flash19enable_sm80_to_sm89INS1_16FlashAttnFwdSm80INS1_25CollectiveMainloopFwdSm80ILi4ELi1ELb0EN4cute5tupleIJNS5_1CILi128EEENS7_ILi48EEENS7_ILi96EEEEEELi96ENS_6half_tEfNS_4arch4Sm80ELb0ELb1ELb1ELb1ELb0ELb0ELb1ELb0EEENS1_21CollectiveEpilogueFwdINS6_IJS8_SA_S9_EEENS6_IJNS7_ILi1EEESI_SI_EEESC_SE_Li128ELb1ELb1ELb0ELb0EEENS1_19SingleTileSchedulerILb1ELb0ELb1ELi128EEEEEEEEEvNT_6ParamsE:
[----:B------:R-:W-:Y:S01]  /*0000*/  LDC R1, c[0x0][0x28] ;  /* 0x00000a00ff017b82 */ /* 0x000fe20000000800 */
[----:B------:R-:W-:Y:S05]  /*0010*/  EXIT ;  /* 0x000000000000794d */ /* 0x000fea0003800000 */
.L_x_4:
        /* <DEDUP_REMOVED lines=14> */
.L_x_13:


//--------------------- .text._ZN7cutlass13device_kernelIN5flash19enable_sm80_to_sm89INS1_16FlashAttnFwdSm80INS1_25CollectiveMainloopFwdSm80ILi4ELi1ELb0EN4cute5tupleIJNS5_1CILi128EEENS7_ILi48EEENS7_ILi96EEEEEELi96ENS_6half_tEfNS_4arch4Sm80ELb0ELb1ELb1ELb1ELb0ELb1ELb1ELb0EEENS1_21CollectiveEpilogueFwdINS6_IJS8_SA_S9_EEENS6_IJNS7_ILi1EEESI_SI_EEESC_SE_Li128ELb1ELb1ELb0ELb0EEENS1_19SingleTileSchedulerILb1ELb0ELb1ELi128EEEEEEEEEvNT_6ParamsE --------------------------
	.section	.text._ZN7cutlass13device_kernelIN5flash19enable_sm80_to_sm89INS1_16FlashAttnFwdSm80INS1_25CollectiveMainloopFwdSm80ILi4ELi1ELb0EN4cute5tupleIJNS5_1CILi128EEENS7_ILi48EEENS7_ILi96EEEEEELi96ENS_6half_tEfNS_4arch4Sm80ELb0ELb1ELb1ELb1ELb0ELb1ELb1ELb0EEENS1_21CollectiveEpilogueFwdINS6_IJS8_SA_S9_EEENS6_IJNS7_ILi1EEESI_SI_EEESC_SE_Li128ELb1ELb1ELb0ELb0EEENS1_19SingleTileSchedulerILb1ELb0ELb1ELi128EEEEEEEEEvNT_6ParamsE,"ax",@progbits
	.align	128
.text._ZN7cutlass13device_kernelIN5flash19enable_sm80_to_sm89INS1_16FlashAttnFwdSm80INS1_25CollectiveMainloopFwdSm80ILi4ELi1ELb0EN4cute5tupleIJNS5_1CILi128EEENS7_ILi48EEENS7_ILi96EEEEEELi96ENS_6half_tEfNS_4arch4Sm80ELb0ELb1ELb1ELb1ELb0ELb1ELb1ELb0EEENS1_21CollectiveEpilogueFwdINS6_IJS8_SA_S9_EEENS6_IJNS7_ILi1EEESI_SI_EEESC_SE_Li128ELb1ELb1ELb0ELb0EEENS1_19SingleTileSchedulerILb1ELb0ELb1ELi128EEEEEEEEEvNT_6ParamsE:
        .type           _ZN7cutlass13device_kernelIN5flash19enable_sm80_to_sm89INS1_16FlashAttnFwdSm80INS1_25CollectiveMainloopFwdSm80ILi4ELi1ELb0EN4cute5tupleIJNS5_1CILi128EEENS7_ILi48EEENS7_ILi96EEEEEELi96ENS_6half_tEfNS_4arch4Sm80ELb0ELb1ELb1ELb1ELb0ELb1ELb1ELb0EEENS1_21CollectiveEpilogueFwdINS6_IJS8_SA_S9_EEENS6_IJNS7_ILi1EEESI_SI_EEESC_SE_Li128ELb1ELb1ELb0ELb0EEENS1_19SingleTileSchedulerILb1ELb0ELb1ELi128EEEEEEEEEvNT_6ParamsE,@function
        .size           _ZN7cutlass13device_kernelIN5flash19enable_sm80_to_sm89INS1_16FlashAttnFwdSm80INS1_25CollectiveMainloopFwdSm80ILi4ELi1ELb0EN4cute5tupleIJNS5_1CILi128EEENS7_ILi48EEENS7_ILi96EEEEEELi96ENS_6half_tEfNS_4arch4Sm80ELb0ELb1ELb1ELb1ELb0ELb1ELb1ELb0EEENS1_21CollectiveEpilogueFwdINS6_IJS8_SA_S9_EEENS6_IJNS7_ILi1EEESI_SI_EEESC_SE_Li128ELb1ELb1ELb0ELb0EEENS1_19SingleTileSchedulerILb1ELb0ELb1ELi128EEEEEEEEEvNT_6ParamsE,(.L_x_14 - _ZN7cutlass13device_kernelIN5flash19enable_sm80_to_sm89INS1_16FlashAttnFwdSm80INS1_25CollectiveMainloopFwdSm80ILi4ELi1ELb0EN4cute5tupleIJNS5_1CILi128EEENS7_ILi48EEENS7_ILi96EEEEEELi96ENS_6half_tEfNS_4arch4Sm80ELb0ELb1ELb1ELb1ELb0ELb1ELb1ELb0EEENS1_21CollectiveEpilogueFwdINS6_IJS8_SA_S9_EEENS6_IJNS7_ILi1EEESI_SI_EEESC_SE_Li128ELb1ELb1ELb0ELb0EEENS1_19SingleTileSchedulerILb1ELb0ELb1ELi128EEEEEEEEEvNT_6ParamsE)
        .other          _ZN7cutlass13device_kernelIN5flash19enable_sm80_to_sm89INS1_16FlashAttnFwdSm80INS1_25CollectiveMainloopFwdSm80ILi4ELi1ELb0EN4cute5tupleIJNS5_1CILi128EEENS7_ILi48EEENS7_ILi96EEEEEELi96ENS_6half_tEfNS_4arch4Sm80ELb0ELb1ELb1ELb1ELb0ELb1ELb1ELb0EEENS1_21CollectiveEpilogueFwdINS6_IJS8_SA_S9_EEENS6_IJNS7_ILi1EEESI_SI_EEESC_SE_Li128ELb1ELb1ELb0ELb0EEENS1_19SingleTileSchedulerILb1ELb0ELb1ELi128EEEEEEEEEvNT_6ParamsE,@"STO_CUDA_ENTRY STV_DEFAULT"
_ZN7cutlass13device_kernelIN5flash19enable_sm80_to_sm89INS1_16FlashAttnFwdSm80INS1_25CollectiveMainloopFwdSm80ILi4ELi1ELb0EN4cute5tupleIJNS5_1CILi128EEENS7_ILi48EEENS7_ILi96EEEEEELi96ENS_6half_tEfNS_4arch4Sm80ELb0ELb1ELb1ELb1ELb0ELb1ELb1ELb0EEENS1_21CollectiveEpilogueFwdINS6_IJS8_SA_S9_EEENS6_IJNS7_ILi1EEESI_SI_EEESC_SE_Li128ELb1ELb1ELb0ELb0EEENS1_19SingleTileSchedulerILb1ELb0ELb1ELi128EEEEEEEEEvNT_6ParamsE:
[----:B------:R-:W-:Y:S01]  /*0000*/  LDC R1, c[0x0][0x28] ;  /* 0x00000a00ff017b82 */ /* 0x000fe20000000800 */
[----:B------:R-:W-:Y:S05]  /*0010*/  EXIT ;  /* 0x000000000000794d */ /* 0x000fea0003800000 */
.L_x_5:
        /* <DEDUP_REMOVED lines=14> */
.L_x_14:


//--------------------- .text._ZN7cutlass13device_kernelIN5flash19enable_sm80_to_sm89INS1_16FlashAttnFwdSm80INS1_25CollectiveMainloopFwdSm80ILi4ELi1ELb0EN4cute5tupleIJNS5_1CILi128EEENS7_ILi64EEENS7_ILi96EEEEEELi96ENS_6half_tEfNS_4arch4Sm80ELb1ELb0ELb1ELb0ELb0ELb0ELb1ELb0EEENS1_21CollectiveEpilogueFwdINS6_IJS8_SA_S9_EEENS6_IJNS7_ILi1EEESI_SI_EEESC_SE_Li128ELb0ELb1ELb0ELb0EEENS1_30DynamicPersistentTileSchedulerILi128ELi128ELb0ELb1ELb0EEEEEEEEEvNT_6ParamsE --------------------------
	.section	.text._ZN7cutlass13device_kernelIN5flash19enable_sm80_to_sm89INS1_16FlashAttnFwdSm80INS1_25CollectiveMainloopFwdSm80ILi4ELi1ELb0EN4cute5tupleIJNS5_1CILi128EEENS7_ILi64EEENS7_ILi96EEEEEELi96ENS_6half_tEfNS_4arch4Sm80ELb1ELb0ELb1ELb0ELb0ELb0ELb1ELb0EEENS1_21CollectiveEpilogueFwdINS6_IJS8_SA_S9_EEENS6_IJNS7_ILi1EEESI_SI_EEESC_SE_Li128ELb0ELb1ELb0ELb0EEENS1_30DynamicPersistentTileSchedulerILi128ELi128ELb0ELb1ELb0EEEEEEEEEvNT_6ParamsE,"ax",@progbits
	.align	128
.text._ZN7cutlass13device_kernelIN5flash19enable_sm80_to_sm89INS1_16FlashAttnFwdSm80INS1_25CollectiveMainloopFwdSm80ILi4ELi1ELb0EN4cute5tupleIJNS5_1CILi128EEENS7_ILi64EEENS7_ILi96EEEEEELi96ENS_6half_tEfNS_4arch4Sm80ELb1ELb0ELb1ELb0ELb0ELb0ELb1ELb0EEENS1_21CollectiveEpilogueFwdINS6_IJS8_SA_S9_EEENS6_IJNS7_ILi1EEESI_SI_EEESC_SE_Li128ELb0ELb1ELb0ELb0EEENS1_30DynamicPersistentTileSchedulerILi128ELi128ELb0ELb1ELb0EEEEEEEEEvNT_6ParamsE:
        .type           _ZN7cutlass13device_kernelIN5flash19enable_sm80_to_sm89INS1_16FlashAttnFwdSm80INS1_25CollectiveMainloopFwdSm80ILi4ELi1ELb0EN4cute5tupleIJNS5_1CILi128EEENS7_ILi64EEENS7_ILi96EEEEEELi96ENS_6half_tEfNS_4arch4Sm80ELb1ELb0ELb1ELb0ELb0ELb0ELb1ELb0EEENS1_21CollectiveEpilogueFwdINS6_IJS8_SA_S9_EEENS6_IJNS7_ILi1EEESI_SI_EEESC_SE_Li128ELb0ELb1ELb0ELb0EEENS1_30DynamicPersistentTileSchedulerILi128ELi128ELb0ELb1ELb0EEEEEEEEEvNT_6ParamsE,@function
        .size           _ZN7cutlass13device_kernelIN5flash19enable_sm80_to_sm89INS1_16FlashAttnFwdSm80INS1_25CollectiveMainloopFwdSm80ILi4ELi1ELb0EN4cute5tupleIJNS5_1CILi128EEENS7_ILi64EEENS7_ILi96EEEEEELi96ENS_6half_tEfNS_4arch4Sm80ELb1ELb0ELb1ELb0ELb0ELb0ELb1ELb0EEENS1_21CollectiveEpilogueFwdINS6_IJS8_SA_S9_EEENS6_IJNS7_ILi1EEESI_SI_EEESC_SE_Li128ELb0ELb1ELb0ELb0EEENS1_30DynamicPersistentTileSchedulerILi128ELi128ELb0ELb1ELb0EEEEEEEEEvNT_6ParamsE,(.L_x_15 - _ZN7cutlass13device_kernelIN5flash19enable_sm80_to_sm89INS1_16FlashAttnFwdSm80INS1_25CollectiveMainloopFwdSm80ILi4ELi1ELb0EN4cute5tupleIJNS5_1CILi128EEENS7_ILi64EEENS7_ILi96EEEEEELi96ENS_6half_tEfNS_4arch4Sm80ELb1ELb0ELb1ELb0ELb0ELb0ELb1ELb0EEENS1_21CollectiveEpilogueFwdINS6_IJS8_SA_S9_EEENS6_IJNS7_ILi1EEESI_SI_EEESC_SE_Li128ELb0ELb1ELb0ELb0EEENS1_30DynamicPersistentTileSchedulerILi128ELi128ELb0ELb1ELb0EEEEEEEEEvNT_6ParamsE)
        .other          _ZN7cutlass13device_kernelIN5flash19enable_sm80_to_sm89INS1_16FlashAttnFwdSm80INS1_25CollectiveMainloopFwdSm80ILi4ELi1ELb0EN4cute5tupleIJNS5_1CILi128EEENS7_ILi64EEENS7_ILi96EEEEEELi96ENS_6half_tEfNS_4arch4Sm80ELb1ELb0ELb1ELb0ELb0ELb0ELb1ELb0EEENS1_21CollectiveEpilogueFwdINS6_IJS8_SA_S9_EEENS6_IJNS7_ILi1EEESI_SI_EEESC_SE_Li128ELb0ELb1ELb0ELb0EEENS1_30DynamicPersistentTileSchedulerILi128ELi128ELb0ELb1ELb0EEEEEEEEEvNT_6ParamsE,@"STO_CUDA_ENTRY STV_DEFAULT"
_ZN7cutlass13device_kernelIN5flash19enable_sm80_to_sm89INS1_16FlashAttnFwdSm80INS1_25CollectiveMainloopFwdSm80ILi4ELi1ELb0EN4cute5tupleIJNS5_1CILi128EEENS7_ILi64EEENS7_ILi96EEEEEELi96ENS_6half_tEfNS_4arch4Sm80ELb1ELb0ELb1ELb0ELb0ELb0ELb1ELb0EEENS1_21CollectiveEpilogueFwdINS6_IJS8_SA_S9_EEENS6_IJNS7_ILi1EEESI_SI_EEESC_SE_Li128ELb0ELb1ELb0ELb0EEENS1_30DynamicPersistentTileSchedulerILi128ELi128ELb0ELb1ELb0EEEEEEEEEvNT_6ParamsE:
[----:B------:R-:W-:Y:S01]  /*0000*/  LDC R1, c[0x0][0x28] ;  /* 0x00000a00ff017b82 */ /* 0x000fe20000000800 */
[----:B------:R-:W-:Y:S05]  /*0010*/  EXIT ;  /* 0x000000000000794d */ /* 0x000fea0003800000 */
.L_x_6:
        /* <DEDUP_REMOVED lines=14> */
.L_x_15:


//--------------------- .text._ZN7cutlass13device_kernelIN5flash19enable_sm80_to_sm89INS1_16FlashAttnFwdSm80INS1_25CollectiveMainloopFwdSm80ILi4ELi1ELb0EN4cute5tupleIJNS5_1CILi128EEENS7_ILi64EEENS7_ILi96EEEEEELi96ENS_6half_tEfNS_4arch4Sm80ELb1ELb0ELb1ELb1ELb0ELb0ELb1ELb0EEENS1_21CollectiveEpilogueFwdINS6_IJS8_SA_S9_EEENS6_IJNS7_ILi1EEESI_SI_EEESC_SE_Li128ELb1ELb1ELb0ELb0EEENS1_19SingleTileSchedulerILb1ELb0ELb1ELi128EEEEEEEEEvNT_6ParamsE --------------------------
	.section	.text._ZN7cutlass13device_kernelIN5flash19enable_sm80_to_sm89INS1_16FlashAttnFwdSm80INS1_25CollectiveMainloopFwdSm80ILi4ELi1ELb0EN4cute5tupleIJNS5_1CILi128EEENS7_ILi64EEENS7_ILi96EEEEEELi96ENS_6half_tEfNS_4arch4Sm80ELb1ELb0ELb1ELb1ELb0ELb0ELb1ELb0EEENS1_21CollectiveEpilogueFwdINS6_IJS8_SA_S9_EEENS6_IJNS7_ILi1EEESI_SI_EEESC_SE_Li128ELb1ELb1ELb0ELb0EEENS1_19SingleTileSchedulerILb1ELb0ELb1ELi128EEEEEEEEEvNT_6ParamsE,"ax",@progbits
	.align	128
.text._ZN7cutlass13device_kernelIN5flash19enable_sm80_to_sm89INS1_16FlashAttnFwdSm80INS1_25CollectiveMainloopFwdSm80ILi4ELi1ELb0EN4cute5tupleIJNS5_1CILi128EEENS7_ILi64EEENS7_ILi96EEEEEELi96ENS_6half_tEfNS_4arch4Sm80ELb1ELb0ELb1ELb1ELb0ELb0ELb1ELb0EEENS1_21CollectiveEpilogueFwdINS6_IJS8_SA_S9_EEENS6_IJNS7_ILi1EEESI_SI_EEESC_SE_Li128ELb1ELb1ELb0ELb0EEENS1_19SingleTileSchedulerILb1ELb0ELb1ELi128EEEEEEEEEvNT_6ParamsE:
        .type           _ZN7cutlass13device_kernelIN5flash19enable_sm80_to_sm89INS1_16FlashAttnFwdSm80INS1_25CollectiveMainloopFwdSm80ILi4ELi1ELb0EN4cute5tupleIJNS5_1CILi128EEENS7_ILi64EEENS7_ILi96EEEEEELi96ENS_6half_tEfNS_4arch4Sm80ELb1ELb0ELb1ELb1ELb0ELb0ELb1ELb0EEENS1_21CollectiveEpilogueFwdINS6_IJS8_SA_S9_EEENS6_IJNS7_ILi1EEESI_SI_EEESC_SE_Li128ELb1ELb1ELb0ELb0EEENS1_19SingleTileSchedulerILb1ELb0ELb1ELi128EEEEEEEEEvNT_6ParamsE,@function
        .size           _ZN7cutlass13device_kernelIN5flash19enable_sm80_to_sm89INS1_16FlashAttnFwdSm80INS1_25CollectiveMainloopFwdSm80ILi4ELi1ELb0EN4cute5tupleIJNS5_1CILi128EEENS7_ILi64EEENS7_ILi96EEEEEELi96ENS_6half_tEfNS_4arch4Sm80ELb1ELb0ELb1ELb1ELb0ELb0ELb1ELb0EEENS1_21CollectiveEpilogueFwdINS6_IJS8_SA_S9_EEENS6_IJNS7_ILi1EEESI_SI_EEESC_SE_Li128ELb1ELb1ELb0ELb0EEENS1_19SingleTileSchedulerILb1ELb0ELb1ELi128EEEEEEEEEvNT_6ParamsE,(.L_x_16 - _ZN7cutlass13device_kernelIN5flash19enable_sm80_to_sm89INS1_16FlashAttnFwdSm80INS1_25CollectiveMainloopFwdSm80ILi4ELi1ELb0EN4cute5tupleIJNS5_1CILi128EEENS7_ILi64EEENS7_ILi96EEEEEELi96ENS_6half_tEfNS_4arch4Sm80ELb1ELb0ELb1ELb1ELb0ELb0ELb1ELb0EEENS1_21CollectiveEpilogueFwdINS6_IJS8_SA_S9_EEENS6_IJNS7_ILi1EEESI_SI_EEESC_SE_Li128ELb1ELb1ELb0ELb0EEENS1_19SingleTileSchedulerILb1ELb0ELb1ELi128EEEEEEEEEvNT_6ParamsE)
        .other          _ZN7cutlass13device_kernelIN5flash19enable_sm80_to_sm89INS1_16FlashAttnFwdSm80INS1_25CollectiveMainloopFwdSm80ILi4ELi1ELb0EN4cute5tupleIJNS5_1CILi128EEENS7_ILi64EEENS7_ILi96EEEEEELi96ENS_6half_tEfNS_4arch4Sm80ELb1ELb0ELb1ELb1ELb0ELb0ELb1ELb0EEENS1_21CollectiveEpilogueFwdINS6_IJS8_SA_S9_EEENS6_IJNS7_ILi1EEESI_SI_EEESC_SE_Li128ELb1ELb1ELb0ELb0EEENS1_19SingleTileSchedulerILb1ELb0ELb1ELi128EEEEEEEEEvNT_6ParamsE,@"STO_CUDA_ENTRY STV_DEFAULT"
_ZN7cutlass13device_kernelIN5flash19enable_sm80_to_sm89INS1_16FlashAttnFwdSm80INS1_25CollectiveMainloopFwdSm80ILi4ELi1ELb0EN4cute5tupleIJNS5_1CILi128EEENS7_ILi64EEENS7_ILi96EEEEEELi96ENS_6half_tEfNS_4arch4Sm80ELb1ELb0ELb1ELb1ELb0ELb0ELb1ELb0EEENS1_21CollectiveEpilogueFwdINS6_IJS8_SA_S9_EEENS6_IJNS7_ILi1EEESI_SI_EEESC_SE_Li128ELb1ELb1ELb0ELb0EEENS1_19SingleTileSchedulerILb1ELb0ELb1ELi128EEEEEEEEEvNT_6ParamsE:
[----:B------:R-:W-:Y:S01]  /*0000*/  LDC R1, c[0x0][0x28] ;  /* 0x00000a00ff017b82 */ /* 0x000fe20000000800 */
[----:B------:R-:W-:Y:S05]  /*0010*/  EXIT ;  /* 0x000000000000794d */ /* 0x000fea0003800000 */
.L_x_7:
        /* <DEDUP_REMOVED lines=14> */
.L_x_16:


//--------------------- .text._ZN7cutlass13device_kernelIN5flash19enable_sm80_to_sm89INS1_16FlashAttnFwdSm80INS1_25CollectiveMainloopFwdSm80ILi4ELi1ELb0EN4cute5tupleIJNS5_1CILi128EEENS7_ILi64EEENS7_ILi96EEEEEELi96ENS_6half_tEfNS_4arch4Sm80ELb1ELb0ELb1ELb1ELb0ELb1ELb1ELb0EEENS1_21CollectiveEpilogueFwdINS6_IJS8_SA_S9_EEENS6_IJNS7_ILi1EEESI_SI_EEESC_SE_Li128ELb1ELb1ELb0ELb0EEENS1_19SingleTileSchedulerILb1ELb0ELb1ELi128EEEEEEEEEvNT_6ParamsE --------------------------
	.section	.text._ZN7cutlass13device_kernelIN5flash19enable_sm80_to_sm89INS1_16FlashAttnFwdSm80INS1_25CollectiveMainloopFwdSm80ILi4ELi1ELb0EN4cute5tupleIJNS5_1CILi128EEENS7_ILi64EEENS7_ILi96EEEEEELi96ENS_6half_tEfNS_4arch4Sm80ELb1ELb0ELb1ELb1ELb0ELb1ELb1ELb0EEENS1_21CollectiveEpilogueFwdINS6_IJS8_SA_S9_EEENS6_IJNS7_ILi1EEESI_SI_EEESC_SE_Li128ELb1ELb1ELb0ELb0EEENS1_19SingleTileSchedulerILb1ELb0ELb1ELi128EEEEEEEEEvNT_6ParamsE,"ax",@progbits
	.align	128
.text._ZN7cutlass13device_kernelIN5flash19enable_sm80_to_sm89INS1_16FlashAttnFwdSm80INS1_25CollectiveMainloopFwdSm80ILi4ELi1ELb0EN4cute5tupleIJNS5_1CILi128EEENS7_ILi64EEENS7_ILi96EEEEEELi96ENS_6half_tEfNS_4arch4Sm80ELb1ELb0ELb1ELb1ELb0ELb1ELb1ELb0EEENS1_21CollectiveEpilogueFwdINS6_IJS8_SA_S9_EEENS6_IJNS7_ILi1EEESI_SI_EEESC_SE_Li128ELb1ELb1ELb0ELb0EEENS1_19SingleTileSchedulerILb1ELb0ELb1ELi128EEEEEEEEEvNT_6ParamsE:
        .type           _ZN7cutlass13device_kernelIN5flash19enable_sm80_to_sm89INS1_16FlashAttnFwdSm80INS1_25CollectiveMainloopFwdSm80ILi4ELi1ELb0EN4cute5tupleIJNS5_1CILi128EEENS7_ILi64EEENS7_ILi96EEEEEELi96ENS_6half_tEfNS_4arch4Sm80ELb1ELb0ELb1ELb1ELb0ELb1ELb1ELb0EEENS1_21CollectiveEpilogueFwdINS6_IJS8_SA_S9_EEENS6_IJNS7_ILi1EEESI_SI_EEESC_SE_Li128ELb1ELb1ELb0ELb0EEENS1_19SingleTileSchedulerILb1ELb0ELb1ELi128EEEEEEEEEvNT_6ParamsE,@function
        .size           _ZN7cutlass13device_kernelIN5flash19enable_sm80_to_sm89INS1_16FlashAttnFwdSm80INS1_25CollectiveMainloopFwdSm80ILi4ELi1ELb0EN4cute5tupleIJNS5_1CILi128EEENS7_ILi64EEENS7_ILi96EEEEEELi96ENS_6half_tEfNS_4arch4Sm80ELb1ELb0ELb1ELb1ELb0ELb1ELb1ELb0EEENS1_21CollectiveEpilogueFwdINS6_IJS8_SA_S9_EEENS6_IJNS7_ILi1EEESI_SI_EEESC_SE_Li128ELb1ELb1ELb0ELb0EEENS1_19SingleTileSchedulerILb1ELb0ELb1ELi128EEEEEEEEEvNT_6ParamsE,(.L_x_17 - _ZN7cutlass13device_kernelIN5flash19enable_sm80_to_sm89INS1_16FlashAttnFwdSm80INS1_25CollectiveMainloopFwdSm80ILi4ELi1ELb0EN4cute5tupleIJNS5_1CILi128EEENS7_ILi64EEENS7_ILi96EEEEEELi96ENS_6half_tEfNS_4arch4Sm80ELb1ELb0ELb1ELb1ELb0ELb1ELb1ELb0EEENS1_21CollectiveEpilogueFwdINS6_IJS8_SA_S9_EEENS6_IJNS7_ILi1EEESI_SI_EEESC_SE_Li128ELb1ELb1ELb0ELb0EEENS1_19SingleTileSchedulerILb1ELb0ELb1ELi128EEEEEEEEEvNT_6ParamsE)
        .other          _ZN7cutlass13device_kernelIN5flash19enable_sm80_to_sm89INS1_16FlashAttnFwdSm80INS1_25CollectiveMainloopFwdSm80ILi4ELi1ELb0EN4cute5tupleIJNS5_1CILi128EEENS7_ILi64EEENS7_ILi96EEEEEELi96ENS_6half_tEfNS_4arch4Sm80ELb1ELb0ELb1ELb1ELb0ELb1ELb1ELb0EEENS1_21CollectiveEpilogueFwdINS6_IJS8_SA_S9_EEENS6_IJNS7_ILi1EEESI_SI_EEESC_SE_Li128ELb1ELb1ELb0ELb0EEENS1_19SingleTileSchedulerILb1ELb0ELb1ELi128EEEEEEEEEvNT_6ParamsE,@"STO_CUDA_ENTRY STV_DEFAULT"
_ZN7cutlass13device_kernelIN5flash19enable_sm80_to_sm89INS1_16FlashAttnFwdSm80INS1_25CollectiveMainloopFwdSm80ILi4ELi1ELb0EN4cute5tupleIJNS5_1CILi128EEENS7_ILi64EEENS7_ILi96EEEEEELi96ENS_6half_tEfNS_4arch4Sm80ELb1ELb0ELb1ELb1ELb0ELb1ELb1ELb0EEENS1_21CollectiveEpilogueFwdINS6_IJS8_SA_S9_EEENS6_IJNS7_ILi1EEESI_SI_EEESC_SE_Li128ELb1ELb1ELb0ELb0EEENS1_19SingleTileSchedulerILb1ELb0ELb1ELi128EEEEEEEEEvNT_6ParamsE:
[----:B------:R-:W-:Y:S01]  /*0000*/  LDC R1, c[0x0][0x28] ;  /* 0x00000a00ff017b82 */ /* 0x000fe20000000800 */
[----:B------:R-:W-:Y:S05]  /*0010*/  EXIT ;  /* 0x000000000000794d */ /* 0x000fea0003800000 */
.L_x_8:
        /* <DEDUP_REMOVED lines=14> */
.L_x_17:


//--------------------- .nv.shared.reserved.0     --------------------------
	.section	.nv.shared.reserved.0,"aw",@nobits
	.weak		__nv_reservedSMEM_offset_0_alias
	.size		__nv_reservedSMEM_offset_0_alias, 0, 0
	.other		__nv_reservedSMEM_offset_0_alias,@"STO_CUDA_RESERVED_SHARED STV_DEFAULT"
__nv_reservedSMEM_offset_0_alias:
	.zero		0


//--------------------- .nv.global                --------------------------
	.section	.nv.global,"aw",@nobits
.nv.global:
	.type		_ZN73_INTERNAL_8741fe0a_37_flash_fwd_hdim96_fp16_softcap_sm80_cu_49158569_39354cute1_E,@object
	.size		_ZN73_INTERNAL_8741fe0a_37_flash_fwd_hdim96_fp16_softcap_sm80_cu_49158569_39354cute1_E,(_ZN73_INTERNAL_8741fe0a_37_flash_fwd_hdim96_fp16_softcap_sm80_cu_49158569_39354cuda3std3__45__cpo6cbeginE - _ZN73_INTERNAL_8741fe0a_37_flash_fwd_hdim96_fp16_softcap_sm80_cu_49158569_39354cute1_E)
_ZN73_INTERNAL_8741fe0a_37_flash_fwd_hdim96_fp16_softcap_sm80_cu_49158569_39354cute1_E:
	.zero		1
	.type		_ZN73_INTERNAL_8741fe0a_37_flash_fwd_hdim96_fp16_softcap_sm80_cu_49158569_39354cuda3std3__45__cpo6cbeginE,@object
	.size		_ZN73_INTERNAL_8741fe0a_37_flash_fwd_hdim96_fp16_softcap_sm80_cu_49158569_39354cuda3std3__45__cpo6cbeginE,(_ZN73_INTERNAL_8741fe0a_37_flash_fwd_hdim96_fp16_softcap_sm80_cu_49158569_39354cuda3std3__48in_placeE - _ZN73_INTERNAL_8741fe0a_37_flash_fwd_hdim96_fp16_softcap_sm80_cu_49158569_39354cuda3std3__45__cpo6cbeginE)
_ZN73_INTERNAL_8741fe0a_37_flash_fwd_hdim96_fp16_softcap_sm80_cu_49158569_39354cuda3std3__45__cpo6cbeginE:
	.zero		1
	.type		_ZN73_INTERNAL_8741fe0a_37_flash_fwd_hdim96_fp16_softcap_sm80_cu_49158569_39354cuda3std3__48in_placeE,@object
	.size		_ZN73_INTERNAL_8741fe0a_37_flash_fwd_hdim96_fp16_softcap_sm80_cu_49158569_39354cuda3std3__48in_placeE,(_ZN73_INTERNAL_8741fe0a_37_flash_fwd_hdim96_fp16_softcap_sm80_cu_49158569_39354cuda3std6ranges3__45__cpo9iter_moveE - _ZN73_INTERNAL_8741fe0a_37_flash_fwd_hdim96_fp16_softcap_sm80_cu_49158569_39354cuda3std3__48in_placeE)
_ZN73_INTERNAL_8741fe0a_37_flash_fwd_hdim96_fp16_softcap_sm80_cu_49158569_39354cuda3std3__48in_placeE:
	.zero		1
	.type		_ZN73_INTERNAL_8741fe0a_37_flash_fwd_hdim96_fp16_softcap_sm80_cu_49158569_39354cuda3std6ranges3__45__cpo9iter_moveE,@object
	.size		_ZN73_INTERNAL_8741fe0a_37_flash_fwd_hdim96_fp16_softcap_sm80_cu_49158569_39354cuda3std6ranges3__45__cpo9iter_moveE,(_ZN73_INTERNAL_8741fe0a_37_flash_fwd_hdim96_fp16_softcap_sm80_cu_49158569_39354cuda3std3__45__cpo5beginE - _ZN73_INTERNAL_8741fe0a_37_flash_fwd_hdim96_fp16_softcap_sm80_cu_49158569_39354cuda3std6ranges3__45__cpo9iter_moveE)
_ZN73_INTERNAL_8741fe0a_37_flash_fwd_hdim96_fp16_softcap_sm80_cu_49158569_39354cuda3std6ranges3__45__cpo9iter_moveE:
	.zero		1
	.type		_ZN73_INTERNAL_8741fe0a_37_flash_fwd_hdim96_fp16_softcap_sm80_cu_49158569_39354cuda3std3__45__cpo5beginE,@object
	.size		_ZN73_INTERNAL_8741fe0a_37_flash_fwd_hdim96_fp16_softcap_sm80_cu_49158569_39354cuda3std3__45__cpo5beginE,(_ZN73_INTERNAL_8741fe0a_37_flash_fwd_hdim96_fp16_softcap_sm80_cu_49158569_39354cuda3std3__475_GLOBAL__N__8741fe0a_37_flash_fwd_hdim96_fp16_softcap_sm80_cu_49158569_39356ignoreE - _ZN73_INTERNAL_8741fe0a_37_flash_fwd_hdim96_fp16_softcap_sm80_cu_49158569_39354cuda3std3__45__cpo5beginE)
_ZN73_INTERNAL_8741fe0a_37_flash_fwd_hdim96_fp16_softcap_sm80_cu_49158569_39354cuda3std3__45__cpo5beginE:
	.zero		1
	.type		_ZN73_INTERNAL_8741fe0a_37_flash_fwd_hdim96_fp16_softcap_sm80_cu_49158569_39354cuda3std3__475_GLOBAL__N__8741fe0a_37_flash_fwd_hdim96_fp16_softcap_sm80_cu_49158569_39356ignoreE,@object
	.size		_ZN73_INTERNAL_8741fe0a_37_flash_fwd_hdim96_fp16_softcap_sm80_cu_49158569_39354cuda3std3__475_GLOBAL__N__8741fe0a_37_flash_fwd_hdim96_fp16_softcap_sm80_cu_49158569_39356ignoreE,(_ZN73_INTERNAL_8741fe0a_37_flash_fwd_hdim96_fp16_softcap_sm80_cu_49158569_39354cute7productE - _ZN73_INTERNAL_8741fe0a_37_flash_fwd_hdim96_fp16_softcap_sm80_cu_49158569_39354cuda3std3__475_GLOBAL__N__8741fe0a_37_flash_fwd_hdim96_fp16_softcap_sm80_cu_49158569_39356ignoreE)
_ZN73_INTERNAL_8741fe0a_37_flash_fwd_hdim96_fp16_softcap_sm80_cu_49158569_39354cuda3std3__475_GLOBAL__N__8741fe0a_37_flash_fwd_hdim96_fp16_softcap_sm80_cu_49158569_39356ignoreE:
	.zero		1
	.type		_ZN73_INTERNAL_8741fe0a_37_flash_fwd_hdim96_fp16_softcap_sm80_cu_49158569_39354cute7productE,@object
	.size		_ZN73_INTERNAL_8741fe0a_37_flash_fwd_hdim96_fp16_softcap_sm80_cu_49158569_39354cute7productE,(_ZN73_INTERNAL_8741fe0a_37_flash_fwd_hdim96_fp16_softcap_sm80_cu_49158569_39354cuda3std3__45__cpo3endE - _ZN73_INTERNAL_8741fe0a_37_flash_fwd_hdim96_fp16_softcap_sm80_cu_49158569_39354cute7productE)
_ZN73_INTERNAL_8741fe0a_37_flash_fwd_hdim96_fp16_softcap_sm80_cu_49158569_39354cute7productE:
	.zero		1
	.type		_ZN73_INTERNAL_8741fe0a_37_flash_fwd_hdim96_fp16_softcap_sm80_cu_49158569_39354cuda3std3__45__cpo3endE,@object
	.size		_ZN73_INTERNAL_8741fe0a_37_flash_fwd_hdim96_fp16_softcap_sm80_cu_49158569_39354cuda3std3__45__cpo3endE,(_ZN73_INTERNAL_8741fe0a_37_flash_fwd_hdim96_fp16_softcap_sm80_cu_49158569_39354cuda3std3__419piecewise_constructE - _ZN73_INTERNAL_8741fe0a_37_flash_fwd_hdim96_fp16_softcap_sm80_cu_49158569_39354cuda3std3__45__cpo3endE)
_ZN73_INTERNAL_8741fe0a_37_flash_fwd_hdim96_fp16_softcap_sm80_cu_49158569_39354cuda3std3__45__cpo3endE:
	.zero		1
	.type		_ZN73_INTERNAL_8741fe0a_37_flash_fwd_hdim96_fp16_softcap_sm80_cu_49158569_39354cuda3std3__419piecewise_constructE,@object
	.size		_ZN73_INTERNAL_8741fe0a_37_flash_fwd_hdim96_fp16_softcap_sm80_cu_49158569_39354cuda3std3__419piecewise_constructE,(_ZN73_INTERNAL_8741fe0a_37_flash_fwd_hdim96_fp16_softcap_sm80_cu_49158569_39354cuda3std3__45__cpo4cendE - _ZN73_INTERNAL_8741fe0a_37_flash_fwd_hdim96_fp16_softcap_sm80_cu_49158569_39354cuda3std3__419piecewise_constructE)
_ZN73_INTERNAL_8741fe0a_37_flash_fwd_hdim96_fp16_softcap_sm80_cu_49158569_39354cuda3std3__419piecewise_constructE:
	.zero		1
	.type		_ZN73_INTERNAL_8741fe0a_37_flash_fwd_hdim96_fp16_softcap_sm80_cu_49158569_39354cuda3std3__45__cpo4cendE,@object
	.size		_ZN73_INTERNAL_8741fe0a_37_flash_fwd_hdim96_fp16_softcap_sm80_cu_49158569_39354cuda3std3__45__cpo4cendE,(_ZN73_INTERNAL_8741fe0a_37_flash_fwd_hdim96_fp16_softcap_sm80_cu_49158569_39354cuda3std6ranges3__45__cpo4swapE - _ZN73_INTERNAL_8741fe0a_37_flash_fwd_hdim96_fp16_softcap_sm80_cu_49158569_39354cuda3std3__45__cpo4cendE)
_ZN73_INTERNAL_8741fe0a_37_flash_fwd_hdim96_fp16_softcap_sm80_cu_49158569_39354cuda3std3__45__cpo4cendE:
	.zero		1
	.type		_ZN73_INTERNAL_8741fe0a_37_flash_fwd_hdim96_fp16_softcap_sm80_cu_49158569_39354cuda3std6ranges3__45__cpo4swapE,@object
	.size		_ZN73_INTERNAL_8741fe0a_37_flash_fwd_hdim96_fp16_softcap_sm80_cu_49158569_39354cuda3std6ranges3__45__cpo4swapE,(.L_7 - _ZN73_INTERNAL_8741fe0a_37_flash_fwd_hdim96_fp16_softcap_sm80_cu_49158569_39354cuda3std6ranges3__45__cpo4swapE)
_ZN73_INTERNAL_8741fe0a_37_flash_fwd_hdim96_fp16_softcap_sm80_cu_49158569_39354cuda3std6ranges3__45__cpo4swapE:
	.zero		1
.L_7:


//--------------------- .nv.constant0._ZN7cutlass13device_kernelIN5flash19enable_sm80_to_sm89INS1_16FlashAttnFwdSm80INS1_25CollectiveMainloopFwdSm80ILi4ELi1ELb0EN4cute5tupleIJNS5_1CILi128EEENS7_ILi64EEENS7_ILi96EEEEEELi96ENS_6half_tEfNS_4arch4Sm80ELb0ELb0ELb1ELb0ELb0ELb0ELb1ELb0EEENS1_21CollectiveEpilogueFwdINS6_IJS8_SA_S9_EEENS6_IJNS7_ILi1EEESI_SI_EEESC_SE_Li128ELb0ELb1ELb0ELb0EEENS1_19SingleTileSchedulerILb0ELb0ELb1ELi128EEEEEEEEEvNT_6ParamsE --------------------------
	.section	.nv.constant0._ZN7cutlass13device_kernelIN5flash19enable_sm80_to_sm89INS1_16FlashAttnFwdSm80INS1_25CollectiveMainloopFwdSm80ILi4ELi1ELb0EN4cute5tupleIJNS5_1CILi128EEENS7_ILi64EEENS7_ILi96EEEEEELi96ENS_6half_tEfNS_4arch4Sm80ELb0ELb0ELb1ELb0ELb0ELb0ELb1ELb0EEENS1_21CollectiveEpilogueFwdINS6_IJS8_SA_S9_EEENS6_IJNS7_ILi1EEESI_SI_EEESC_SE_Li128ELb0ELb1ELb0ELb0EEENS1_19SingleTileSchedulerILb0ELb0ELb1ELi128EEEEEEEEEvNT_6ParamsE,"a",@progbits
	.sectionflags	@""
	.align	4
.nv.constant0._ZN7cutlass13device_kernelIN5flash19enable_sm80_to_sm89INS1_16FlashAttnFwdSm80INS1_25CollectiveMainloopFwdSm80ILi4ELi1ELb0EN4cute5tupleIJNS5_1CILi128EEENS7_ILi64EEENS7_ILi96EEEEEELi96ENS_6half_tEfNS_4arch4Sm80ELb0ELb0ELb1ELb0ELb0ELb0ELb1ELb0EEENS1_21CollectiveEpilogueFwdINS6_IJS8_SA_S9_EEENS6_IJNS7_ILi1EEESI_SI_EEESC_SE_Li128ELb0ELb1ELb0ELb0EEENS1_19SingleTileSchedulerILb0ELb0ELb1ELi128EEEEEEEEEvNT_6ParamsE:
	.zero		1576


//--------------------- .nv.constant0._ZN7cutlass13device_kernelIN5flash19enable_sm80_to_sm89INS1_16FlashAttnFwdSm80INS1_25CollectiveMainloopFwdSm80ILi4ELi1ELb0EN4cute5tupleIJNS5_1CILi128EEENS7_ILi64EEENS7_ILi96EEEEEELi96ENS_6half_tEfNS_4arch4Sm80ELb0ELb0ELb1ELb1ELb0ELb0ELb1ELb0EEENS1_21CollectiveEpilogueFwdINS6_IJS8_SA_S9_EEENS6_IJNS7_ILi1EEESI_SI_EEESC_SE_Li128ELb1ELb1ELb0ELb0EEENS1_19SingleTileSchedulerILb1ELb0ELb1ELi128EEEEEEEEEvNT_6ParamsE --------------------------
	.section	.nv.constant0._ZN7cutlass13device_kernelIN5flash19enable_sm80_to_sm89INS1_16FlashAttnFwdSm80INS1_25CollectiveMainloopFwdSm80ILi4ELi1ELb0EN4cute5tupleIJNS5_1CILi128EEENS7_ILi64EEENS7_ILi96EEEEEELi96ENS_6half_tEfNS_4arch4Sm80ELb0ELb0ELb1ELb1ELb0ELb0ELb1ELb0EEENS1_21CollectiveEpilogueFwdINS6_IJS8_SA_S9_EEENS6_IJNS7_ILi1EEESI_SI_EEESC_SE_Li128ELb1ELb1ELb0ELb0EEENS1_19SingleTileSchedulerILb1ELb0ELb1ELi128EEEEEEEEEvNT_6ParamsE,"a",@progbits
	.sectionflags	@""
	.align	4
.nv.constant0._ZN7cutlass13device_kernelIN5flash19enable_sm80_to_sm89INS1_16FlashAttnFwdSm80INS1_25CollectiveMainloopFwdSm80ILi4ELi1ELb0EN4cute5tupleIJNS5_1CILi128EEENS7_ILi64EEENS7_ILi96EEEEEELi96ENS_6half_tEfNS_4arch4Sm80ELb0ELb0ELb1ELb1ELb0ELb0ELb1ELb0EEENS1_21CollectiveEpilogueFwdINS6_IJS8_SA_S9_EEENS6_IJNS7_ILi1EEESI_SI_EEESC_SE_Li128ELb1ELb1ELb0ELb0EEENS1_19SingleTileSchedulerILb1ELb0ELb1ELi128EEEEEEEEEvNT_6ParamsE:
	.zero		1576


//--------------------- .nv.constant0._ZN7cutlass13device_kernelIN5flash19enable_sm80_to_sm89INS1_16FlashAttnFwdSm80INS1_25CollectiveMainloopFwdSm80ILi4ELi1ELb0EN4cute5tupleIJNS5_1CILi128EEENS7_ILi64EEENS7_ILi96EEEEEELi96ENS_6half_tEfNS_4arch4Sm80ELb0ELb0ELb1ELb1ELb0ELb1ELb1ELb0EEENS1_21CollectiveEpilogueFwdINS6_IJS8_SA_S9_EEENS6_IJNS7_ILi1EEESI_SI_EEESC_SE_Li128ELb1ELb1ELb0ELb0EEENS1_19SingleTileSchedulerILb1ELb0ELb1ELi128EEEEEEEEEvNT_6ParamsE --------------------------
	.section	.nv.constant0._ZN7cutlass13device_kernelIN5flash19enable_sm80_to_sm89INS1_16FlashAttnFwdSm80INS1_25CollectiveMainloopFwdSm80ILi4ELi1ELb0EN4cute5tupleIJNS5_1CILi128EEENS7_ILi64EEENS7_ILi96EEEEEELi96ENS_6half_tEfNS_4arch4Sm80ELb0ELb0ELb1ELb1ELb0ELb1ELb1ELb0EEENS1_21CollectiveEpilogueFwdINS6_IJS8_SA_S9_EEENS6_IJNS7_ILi1EEESI_SI_EEESC_SE_Li128ELb1ELb1ELb0ELb0EEENS1_19SingleTileSchedulerILb1ELb0ELb1ELi128EEEEEEEEEvNT_6ParamsE,"a",@progbits
	.sectionflags	@""
	.align	4
.nv.constant0._ZN7cutlass13device_kernelIN5flash19enable_sm80_to_sm89INS1_16FlashAttnFwdSm80INS1_25CollectiveMainloopFwdSm80ILi4ELi1ELb0EN4cute5tupleIJNS5_1CILi128EEENS7_ILi64EEENS7_ILi96EEEEEELi96ENS_6half_tEfNS_4arch4Sm80ELb0ELb0ELb1ELb1ELb0ELb1ELb1ELb0EEENS1_21CollectiveEpilogueFwdINS6_IJS8_SA_S9_EEENS6_IJNS7_ILi1EEESI_SI_EEESC_SE_Li128ELb1ELb1ELb0ELb0EEENS1_19SingleTileSchedulerILb1ELb0ELb1ELi128EEEEEEEEEvNT_6ParamsE:
	.zero		1576


//--------------------- .nv.constant0._ZN7cutlass13device_kernelIN5flash19enable_sm80_to_sm89INS1_16FlashAttnFwdSm80INS1_25CollectiveMainloopFwdSm80ILi4ELi1ELb0EN4cute5tupleIJNS5_1CILi128EEENS7_ILi48EEENS7_ILi96EEEEEELi96ENS_6half_tEfNS_4arch4Sm80ELb0ELb1ELb1ELb0ELb0ELb0ELb1ELb0EEENS1_21CollectiveEpilogueFwdINS6_IJS8_SA_S9_EEENS6_IJNS7_ILi1EEESI_SI_EEESC_SE_Li128ELb0ELb1ELb0ELb0EEENS1_19SingleTileSchedulerILb0ELb0ELb1ELi128EEEEEEEEEvNT_6ParamsE --------------------------
	.section	.nv.constant0._ZN7cutlass13device_kernelIN5flash19enable_sm80_to_sm89INS1_16FlashAttnFwdSm80INS1_25CollectiveMainloopFwdSm80ILi4ELi1ELb0EN4cute5tupleIJNS5_1CILi128EEENS7_ILi48EEENS7_ILi96EEEEEELi96ENS_6half_tEfNS_4arch4Sm80ELb0ELb1ELb1ELb0ELb0ELb0ELb1ELb0EEENS1_21CollectiveEpilogueFwdINS6_IJS8_SA_S9_EEENS6_IJNS7_ILi1EEESI_SI_EEESC_SE_Li128ELb0ELb1ELb0ELb0EEENS1_19SingleTileSchedulerILb0ELb0ELb1ELi128EEEEEEEEEvNT_6ParamsE,"a",@progbits
	.sectionflags	@""
	.align	4
.nv.constant0._ZN7cutlass13device_kernelIN5flash19enable_sm80_to_sm89INS1_16FlashAttnFwdSm80INS1_25CollectiveMainloopFwdSm80ILi4ELi1ELb0EN4cute5tupleIJNS5_1CILi128EEENS7_ILi48EEENS7_ILi96EEEEEELi96ENS_6half_tEfNS_4arch4Sm80ELb0ELb1ELb1ELb0ELb0ELb0ELb1ELb0EEENS1_21CollectiveEpilogueFwdINS6_IJS8_SA_S9_EEENS6_IJNS7_ILi1EEESI_SI_EEESC_SE_Li128ELb0ELb1ELb0ELb0EEENS1_19SingleTileSchedulerILb0ELb0ELb1ELi128EEEEEEEEEvNT_6ParamsE:
	.zero		1576


//--------------------- .nv.constant0._ZN7cutlass13device_kernelIN5flash19enable_sm80_to_sm89INS1_16FlashAttnFwdSm80INS1_25CollectiveMainloopFwdSm80ILi4ELi1ELb0EN4cute5tupleIJNS5_1CILi128EEENS7_ILi48EEENS7_ILi96EEEEEELi96ENS_6half_tEfNS_4arch4Sm80ELb0ELb1ELb1ELb1ELb0ELb0ELb1ELb0EEENS1_21CollectiveEpilogueFwdINS6_IJS8_SA_S9_EEENS6_IJNS7_ILi1EEESI_SI_EEESC_SE_Li128ELb1ELb1ELb0ELb0EEENS1_19SingleTileSchedulerILb1ELb0ELb1ELi128EEEEEEEEEvNT_6ParamsE --------------------------
	.section	.nv.constant0._ZN7cutlass13device_kernelIN5flash19enable_sm80_to_sm89INS1_16FlashAttnFwdSm80INS1_25CollectiveMainloopFwdSm80ILi4ELi1ELb0EN4cute5tupleIJNS5_1CILi128EEENS7_ILi48EEENS7_ILi96EEEEEELi96ENS_6half_tEfNS_4arch4Sm80ELb0ELb1ELb1ELb1ELb0ELb0ELb1ELb0EEENS1_21CollectiveEpilogueFwdINS6_IJS8_SA_S9_EEENS6_IJNS7_ILi1EEESI_SI_EEESC_SE_Li128ELb1ELb1ELb0ELb0EEENS1_19SingleTileSchedulerILb1ELb0ELb1ELi128EEEEEEEEEvNT_6ParamsE,"a",@progbits
	.sectionflags	@""
	.align	4
.nv.constant0._ZN7cutlass13device_kernelIN5flash19enable_sm80_to_sm89INS1_16FlashAttnFwdSm80INS1_25CollectiveMainloopFwdSm80ILi4ELi1ELb0EN4cute5tupleIJNS5_1CILi128EEENS7_ILi48EEENS7_ILi96EEEEEELi96ENS_6half_tEfNS_4arch4Sm80ELb0ELb1ELb1ELb1ELb0ELb0ELb1ELb0EEENS1_21CollectiveEpilogueFwdINS6_IJS8_SA_S9_EEENS6_IJNS7_ILi1EEESI_SI_EEESC_SE_Li128ELb1ELb1ELb0ELb0EEENS1_19SingleTileSchedulerILb1ELb0ELb1ELi128EEEEEEEEEvNT_6ParamsE:
	.zero		1576


//--------------------- .nv.constant0._ZN7cutlass13device_kernelIN5flash19enable_sm80_to_sm89INS1_16FlashAttnFwdSm80INS1_25CollectiveMainloopFwdSm80ILi4ELi1ELb0EN4cute5tupleIJNS5_1CILi128EEENS7_ILi48EEENS7_ILi96EEEEEELi96ENS_6half_tEfNS_4arch4Sm80ELb0ELb1ELb1ELb1ELb0ELb1ELb1ELb0EEENS1_21CollectiveEpilogueFwdINS6_IJS8_SA_S9_EEENS6_IJNS7_ILi1EEESI_SI_EEESC_SE_Li128ELb1ELb1ELb0ELb0EEENS1_19SingleTileSchedulerILb1ELb0ELb1ELi128EEEEEEEEEvNT_6ParamsE --------------------------
	.section	.nv.constant0._ZN7cutlass13device_kernelIN5flash19enable_sm80_to_sm89INS1_16FlashAttnFwdSm80INS1_25CollectiveMainloopFwdSm80ILi4ELi1ELb0EN4cute5tupleIJNS5_1CILi128EEENS7_ILi48EEENS7_ILi96EEEEEELi96ENS_6half_tEfNS_4arch4Sm80ELb0ELb1ELb1ELb1ELb0ELb1ELb1ELb0EEENS1_21CollectiveEpilogueFwdINS6_IJS8_SA_S9_EEENS6_IJNS7_ILi1EEESI_SI_EEESC_SE_Li128ELb1ELb1ELb0ELb0EEENS1_19SingleTileSchedulerILb1ELb0ELb1ELi128EEEEEEEEEvNT_6ParamsE,"a",@progbits
	.sectionflags	@""
	.align	4
.nv.constant0._ZN7cutlass13device_kernelIN5flash19enable_sm80_to_sm89INS1_16FlashAttnFwdSm80INS1_25CollectiveMainloopFwdSm80ILi4ELi1ELb0EN4cute5tupleIJNS5_1CILi128EEENS7_ILi48EEENS7_ILi96EEEEEELi96ENS_6half_tEfNS_4arch4Sm80ELb0ELb1ELb1ELb1ELb0ELb1ELb1ELb0EEENS1_21CollectiveEpilogueFwdINS6_IJS8_SA_S9_EEENS6_IJNS7_ILi1EEESI_SI_EEESC_SE_Li128ELb1ELb1ELb0ELb0EEENS1_19SingleTileSchedulerILb1ELb0ELb1ELi128EEEEEEEEEvNT_6ParamsE:
	.zero		1576


//--------------------- .nv.constant0._ZN7cutlass13device_kernelIN5flash19enable_sm80_to_sm89INS1_16FlashAttnFwdSm80INS1_25CollectiveMainloopFwdSm80ILi4ELi1ELb0EN4cute5tupleIJNS5_1CILi128EEENS7_ILi64EEENS7_ILi96EEEEEELi96ENS_6half_tEfNS_4arch4Sm80ELb1ELb0ELb1ELb0ELb0ELb0ELb1ELb0EEENS1_21CollectiveEpilogueFwdINS6_IJS8_SA_S9_EEENS6_IJNS7_ILi1EEESI_SI_EEESC_SE_Li128ELb0ELb1ELb0ELb0EEENS1_30DynamicPersistentTileSchedulerILi128ELi128ELb0ELb1ELb0EEEEEEEEEvNT_6ParamsE --------------------------
	.section	.nv.constant0._ZN7cutlass13device_kernelIN5flash19enable_sm80_to_sm89INS1_16FlashAttnFwdSm80INS1_25CollectiveMainloopFwdSm80ILi4ELi1ELb0EN4cute5tupleIJNS5_1CILi128EEENS7_ILi64EEENS7_ILi96EEEEEELi96ENS_6half_tEfNS_4arch4Sm80ELb1ELb0ELb1ELb0ELb0ELb0ELb1ELb0EEENS1_21CollectiveEpilogueFwdINS6_IJS8_SA_S9_EEENS6_IJNS7_ILi1EEESI_SI_EEESC_SE_Li128ELb0ELb1ELb0ELb0EEENS1_30DynamicPersistentTileSchedulerILi128ELi128ELb0ELb1ELb0EEEEEEEEEvNT_6ParamsE,"a",@progbits
	.sectionflags	@""
	.align	4
.nv.constant0._ZN7cutlass13device_kernelIN5flash19enable_sm80_to_sm89INS1_16FlashAttnFwdSm80INS1_25CollectiveMainloopFwdSm80ILi4ELi1ELb0EN4cute5tupleIJNS5_1CILi128EEENS7_ILi64EEENS7_ILi96EEEEEELi96ENS_6half_tEfNS_4arch4Sm80ELb1ELb0ELb1ELb0ELb0ELb0ELb1ELb0EEENS1_21CollectiveEpilogueFwdINS6_IJS8_SA_S9_EEENS6_IJNS7_ILi1EEESI_SI_EEESC_SE_Li128ELb0ELb1ELb0ELb0EEENS1_30DynamicPersistentTileSchedulerILi128ELi128ELb0ELb1ELb0EEEEEEEEEvNT_6ParamsE:
	.zero		1592


//--------------------- .nv.constant0._ZN7cutlass13device_kernelIN5flash19enable_sm80_to_sm89INS1_16FlashAttnFwdSm80INS1_25CollectiveMainloopFwdSm80ILi4ELi1ELb0EN4cute5tupleIJNS5_1CILi128EEENS7_ILi64EEENS7_ILi96EEEEEELi96ENS_6half_tEfNS_4arch4Sm80ELb1ELb0ELb1ELb1ELb0ELb0ELb1ELb0EEENS1_21CollectiveEpilogueFwdINS6_IJS8_SA_S9_EEENS6_IJNS7_ILi1EEESI_SI_EEESC_SE_Li128ELb1ELb1ELb0ELb0EEENS1_19SingleTileSchedulerILb1ELb0ELb1ELi128EEEEEEEEEvNT_6ParamsE --------------------------
	.section	.nv.constant0._ZN7cutlass13device_kernelIN5flash19enable_sm80_to_sm89INS1_16FlashAttnFwdSm80INS1_25CollectiveMainloopFwdSm80ILi4ELi1ELb0EN4cute5tupleIJNS5_1CILi128EEENS7_ILi64EEENS7_ILi96EEEEEELi96ENS_6half_tEfNS_4arch4Sm80ELb1ELb0ELb1ELb1ELb0ELb0ELb1ELb0EEENS1_21CollectiveEpilogueFwdINS6_IJS8_SA_S9_EEENS6_IJNS7_ILi1EEESI_SI_EEESC_SE_Li128ELb1ELb1ELb0ELb0EEENS1_19SingleTileSchedulerILb1ELb0ELb1ELi128EEEEEEEEEvNT_6ParamsE,"a",@progbits
	.sectionflags	@""
	.align	4
.nv.constant0._ZN7cutlass13device_kernelIN5flash19enable_sm80_to_sm89INS1_16FlashAttnFwdSm80INS1_25CollectiveMainloopFwdSm80ILi4ELi1ELb0EN4cute5tupleIJNS5_1CILi128EEENS7_ILi64EEENS7_ILi96EEEEEELi96ENS_6half_tEfNS_4arch4Sm80ELb1ELb0ELb1ELb1ELb0ELb0ELb1ELb0EEENS1_21CollectiveEpilogueFwdINS6_IJS8_SA_S9_EEENS6_IJNS7_ILi1EEESI_SI_EEESC_SE_Li128ELb1ELb1ELb0ELb0EEENS1_19SingleTileSchedulerILb1ELb0ELb1ELi128EEEEEEEEEvNT_6ParamsE:
	.zero		1576


//--------------------- .nv.constant0._ZN7cutlass13device_kernelIN5flash19enable_sm80_to_sm89INS1_16FlashAttnFwdSm80INS1_25CollectiveMainloopFwdSm80ILi4ELi1ELb0EN4cute5tupleIJNS5_1CILi128EEENS7_ILi64EEENS7_ILi96EEEEEELi96ENS_6half_tEfNS_4arch4Sm80ELb1ELb0ELb1ELb1ELb0ELb1ELb1ELb0EEENS1_21CollectiveEpilogueFwdINS6_IJS8_SA_S9_EEENS6_IJNS7_ILi1EEESI_SI_EEESC_SE_Li128ELb1ELb1ELb0ELb0EEENS1_19SingleTileSchedulerILb1ELb0ELb1ELi128EEEEEEEEEvNT_6ParamsE --------------------------
	.section	.nv.constant0._ZN7cutlass13device_kernelIN5flash19enable_sm80_to_sm89INS1_16FlashAttnFwdSm80INS1_25CollectiveMainloopFwdSm80ILi4ELi1ELb0EN4cute5tupleIJNS5_1CILi128EEENS7_ILi64EEENS7_ILi96EEEEEELi96ENS_6half_tEfNS_4arch4Sm80ELb1ELb0ELb1ELb1ELb0ELb1ELb1ELb0EEENS1_21CollectiveEpilogueFwdINS6_IJS8_SA_S9_EEENS6_IJNS7_ILi1EEESI_SI_EEESC_SE_Li128ELb1ELb1ELb0ELb0EEENS1_19SingleTileSchedulerILb1ELb0ELb1ELi128EEEEEEEEEvNT_6ParamsE,"a",@progbits
	.sectionflags	@""
	.align	4
.nv.constant0._ZN7cutlass13device_kernelIN5flash19enable_sm80_to_sm89INS1_16FlashAttnFwdSm80INS1_25CollectiveMainloopFwdSm80ILi4ELi1ELb0EN4cute5tupleIJNS5_1CILi128EEENS7_ILi64EEENS7_ILi96EEEEEELi96ENS_6half_tEfNS_4arch4Sm80ELb1ELb0ELb1ELb1ELb0ELb1ELb1ELb0EEENS1_21CollectiveEpilogueFwdINS6_IJS8_SA_S9_EEENS6_IJNS7_ILi1EEESI_SI_EEESC_SE_Li128ELb1ELb1ELb0ELb0EEENS1_19SingleTileSchedulerILb1ELb0ELb1ELi128EEEEEEEEEvNT_6ParamsE:
	.zero		1576


//--------------------- SYMBOLS --------------------------

	.type		.nv.reservedSmem.offset0,@object
	.size		.nv.reservedSmem.offset0,0x4
